def matmul_kernel(
    a_ptr,
    b_ptr,
    c_ptr,
    M,
    N,
    K,
    stride_am,
    stride_ak,
    stride_bk,
    stride_bn,
    stride_cm,
    stride_cn,
    BLOCK_M: tl.constexpr,
    BLOCK_N: tl.constexpr,
    BLOCK_K: tl.constexpr,
    GROUP_M: tl.constexpr,
):
    pid = tl.program_id(axis=0)
    num_pid_m = tl.cdiv(M, BLOCK_M)
    num_pid_n = tl.cdiv(N, BLOCK_N)
    num_pid_in_group = GROUP_M * num_pid_n
    group_id = pid // num_pid_in_group
    first_pid_m = group_id * GROUP_M
    group_size_m = min(num_pid_m - first_pid_m, GROUP_M)
    pid_m = first_pid_m + ((pid % num_pid_in_group) % group_size_m)
    pid_n = (pid % num_pid_in_group) // group_size_m

    offs_am = (pid_m * BLOCK_M + tl.arange(0, BLOCK_M)) % M
    offs_bn = (pid_n * BLOCK_N + tl.arange(0, BLOCK_N)) % N
    offs_k = tl.arange(0, BLOCK_K)
    a_ptrs = a_ptr + offs_am[:, None] * stride_am + offs_k[None, :] * stride_ak
    b_ptrs = b_ptr + offs_k[:, None] * stride_bk + offs_bn[None, :] * stride_bn

    acc = tl.zeros((BLOCK_M, BLOCK_N), dtype=tl.float32)
    for kk in range(0, tl.cdiv(K, BLOCK_K)):
        a = tl.load(a_ptrs, mask=offs_k[None, :] < K - kk * BLOCK_K, other=0.0)
        b = tl.load(b_ptrs, mask=offs_k[:, None] < K - kk * BLOCK_K, other=0.0)
        acc = tl.dot(a, b, acc)
        a_ptrs += BLOCK_K * stride_ak
        b_ptrs += BLOCK_K * stride_bk

    c = acc.to(c_ptr.dtype.element_ty)
    offs_cm = pid_m * BLOCK_M + tl.arange(0, BLOCK_M)
    offs_cn = pid_n * BLOCK_N + tl.arange(0, BLOCK_N)
    c_ptrs = c_ptr + offs_cm[:, None] * stride_cm + offs_cn[None, :] * stride_cn
    mask = (offs_cm[:, None] < M) & (offs_cn[None, :] < N)
    tl.store(c_ptrs, c, mask=mask)

# config = {"BLOCK_K": 128, "BLOCK_M": 64, "BLOCK_N": 128, "GROUP_M": 8, "arch": "sm_100", "dtype": "fp16", "num_ctas": 1, "num_stages": 3, "num_warps": 8}
# arch = sm_100


// ===== COMPILED SASS (sm_100a) =====

	.target	sm_100a

	.elftype	@"ET_EXEC"


//--------------------- .note.nv.tkinfo           --------------------------
	.section	.note.nv.tkinfo,"",@"SHT_NOTE"
	.sectionflags	@"SHF_NOTE_NV_TKINFO"
	.tkinfo
        /*0018*/ 	.word	0x00000081
        /*0030*/ 	.string	""
        /*0030*/ 	.string	"ptxas-blackwell"
        /*0030*/ 	.string	"Cuda compilation tools, release 12.9, V12.9.86"
        /*0030*/ 	.string	"Build cuda_12.9.r12.9/compiler.36037853_0"
        /*0030*/ 	.string	"-v  -suppress-debug-info  -lineinfo  -arch sm_100a "



//--------------------- .note.nv.cuver            --------------------------
	.section	.note.nv.cuver,"",@"SHT_NOTE"
	.sectionflags	@"SHF_NOTE_NV_CUVER"
        /*0018*/ 	.short	0x0001
        /*001a*/ 	.short	0x0064
        /*001c*/ 	.short	0x0001
        /*001e*/ 	.short	0x0000
        /*0020*/ 	.short	0x0001
        /*0022*/ 	.short	0x0000


//--------------------- .nv.info                  --------------------------
	.section	.nv.info,"",@"SHT_CUDA_INFO"
	.align	4


	//----- nvinfo : EIATTR_REGCOUNT
	.align		4
        /*0000*/ 	.byte	0x04, 0x2f
        /*0002*/ 	.short	(.L_4 - .L_3)
	.align		4
.L_3:
        /*0004*/ 	.word	index@(matmul_kernel)
        /*0008*/ 	.word	0x000000fe


	//----- nvinfo : EIATTR_FRAME_SIZE
	.align		4
.L_4:
        /*000c*/ 	.byte	0x04, 0x11
        /*000e*/ 	.short	(.L_6 - .L_5)
	.align		4
.L_5:
        /*0010*/ 	.word	index@($__internal_2_$__cuda_sm10x_tcgen05_guardrail_trap_unallocated_columns_being_dealloced)
        /*0014*/ 	.word	0x00000000


	//----- nvinfo : EIATTR_FRAME_SIZE
	.align		4
.L_6:
        /*0018*/ 	.byte	0x04, 0x11
        /*001a*/ 	.short	(.L_8 - .L_7)
	.align		4
.L_7:
        /*001c*/ 	.word	index@($__internal_1_$__cuda_sm10x_tcgen05_guardrail_trap_phase_invalid_during_alloc)
        /*0020*/ 	.word	0x00000000


	//----- nvinfo : EIATTR_FRAME_SIZE
	.align		4
.L_8:
        /*0024*/ 	.byte	0x04, 0x11
        /*0026*/ 	.short	(.L_10 - .L_9)
	.align		4
.L_9:
        /*0028*/ 	.word	index@($__internal_0_$__cuda_sm10x_tcgen05_guardrail_trap_col_being_dealloced_not_returned_by_alloc)
        /*002c*/ 	.word	0x00000000


	//----- nvinfo : EIATTR_FRAME_SIZE
	.align		4
.L_10:
        /*0030*/ 	.byte	0x04, 0x11
        /*0032*/ 	.short	(.L_12 - .L_11)
	.align		4
.L_11:
        /*0034*/ 	.word	index@(matmul_kernel)
        /*0038*/ 	.word	0x00000000


	//----- nvinfo : EIATTR_MIN_STACK_SIZE
	.align		4
.L_12:
        /*003c*/ 	.byte	0x04, 0x12
        /*003e*/ 	.short	(.L_14 - .L_13)
	.align		4
.L_13:
        /*0040*/ 	.word	index@(matmul_kernel)
        /*0044*/ 	.word	0x00000000
.L_14:


//--------------------- .nv.info.matmul_kernel    --------------------------
	.section	.nv.info.matmul_kernel,"",@"SHT_CUDA_INFO"
	.sectionflags	@""
	.align	4


	//----- nvinfo : EIATTR_CUDA_API_VERSION
	.align		4
        /*0000*/ 	.byte	0x04, 0x37
        /*0002*/ 	.short	(.L_16 - .L_15)
.L_15:
        /*0004*/ 	.word	0x00000081


	//----- nvinfo : EIATTR_KPARAM_INFO
	.align		4
.L_16:
        /*0008*/ 	.byte	0x04, 0x17
        /*000a*/ 	.short	(.L_18 - .L_17)
.L_17:
        /*000c*/ 	.word	0x00000000
        /*0010*/ 	.short	0x000d
        /*0012*/ 	.short	0x0048
        /*0014*/ 	.byte	0x00, 0xf4, 0x21, 0x00


	//----- nvinfo : EIATTR_KPARAM_INFO
	.align		4
.L_18:
        /*0018*/ 	.byte	0x04, 0x17
        /*001a*/ 	.short	(.L_20 - .L_19)
.L_19:
        /*001c*/ 	.word	0x00000000
        /*0020*/ 	.short	0x000c
        /*0022*/ 	.short	0x0040
        /*0024*/ 	.byte	0x00, 0xf4, 0x21, 0x00


	//----- nvinfo : EIATTR_KPARAM_INFO
	.align		4
.L_20:
        /*0028*/ 	.byte	0x04, 0x17
        /*002a*/ 	.short	(.L_22 - .L_21)
.L_21:
        /*002c*/ 	.word	0x00000000
        /*0030*/ 	.short	0x000b
        /*0032*/ 	.short	0x0038
        /*0034*/ 	.byte	0x00, 0xf0, 0x11, 0x00


	//----- nvinfo : EIATTR_KPARAM_INFO
	.align		4
.L_22:
        /*0038*/ 	.byte	0x04, 0x17
        /*003a*/ 	.short	(.L_24 - .L_23)
.L_23:
        /*003c*/ 	.word	0x00000000
        /*0040*/ 	.short	0x000a
        /*0042*/ 	.short	0x0034
        /*0044*/ 	.byte	0x00, 0xf0, 0x11, 0x00


	//----- nvinfo : EIATTR_KPARAM_INFO
	.align		4
.L_24:
        /*0048*/ 	.byte	0x04, 0x17
        /*004a*/ 	.short	(.L_26 - .L_25)
.L_25:
        /*004c*/ 	.word	0x00000000
        /*0050*/ 	.short	0x0009
        /*0052*/ 	.short	0x0030
        /*0054*/ 	.byte	0x00, 0xf0, 0x11, 0x00


	//----- nvinfo : EIATTR_KPARAM_INFO
	.align		4
.L_26:
        /*0058*/ 	.byte	0x04, 0x17
        /*005a*/ 	.short	(.L_28 - .L_27)
.L_27:
        /*005c*/ 	.word	0x00000000
        /*0060*/ 	.short	0x0008
        /*0062*/ 	.short	0x002c
        /*0064*/ 	.byte	0x00, 0xf0, 0x11, 0x00


	//----- nvinfo : EIATTR_KPARAM_INFO
	.align		4
.L_28:
        /*0068*/ 	.byte	0x04, 0x17
        /*006a*/ 	.short	(.L_30 - .L_29)
.L_29:
        /*006c*/ 	.word	0x00000000
        /*0070*/ 	.short	0x0007
        /*0072*/ 	.short	0x0028
        /*0074*/ 	.byte	0x00, 0xf0, 0x11, 0x00


	//----- nvinfo : EIATTR_KPARAM_INFO
	.align		4
.L_30:
        /*0078*/ 	.byte	0x04, 0x17
        /*007a*/ 	.short	(.L_32 - .L_31)
.L_31:
        /*007c*/ 	.word	0x00000000
        /*0080*/ 	.short	0x0006
        /*0082*/ 	.short	0x0024
        /*0084*/ 	.byte	0x00, 0xf0, 0x11, 0x00


	//----- nvinfo : EIATTR_KPARAM_INFO
	.align		4
.L_32:
        /*0088*/ 	.byte	0x04, 0x17
        /*008a*/ 	.short	(.L_34 - .L_33)
.L_33:
        /*008c*/ 	.word	0x00000000
        /*0090*/ 	.short	0x0005
        /*0092*/ 	.short	0x0020
        /*0094*/ 	.byte	0x00, 0xf0, 0x11, 0x00


	//----- nvinfo : EIATTR_KPARAM_INFO
	.align		4
.L_34:
        /*0098*/ 	.byte	0x04, 0x17
        /*009a*/ 	.short	(.L_36 - .L_35)
.L_35:
        /*009c*/ 	.word	0x00000000
        /*00a0*/ 	.short	0x0004
        /*00a2*/ 	.short	0x001c
        /*00a4*/ 	.byte	0x00, 0xf0, 0x11, 0x00


	//----- nvinfo : EIATTR_KPARAM_INFO
	.align		4
.L_36:
        /*00a8*/ 	.byte	0x04, 0x17
        /*00aa*/ 	.short	(.L_38 - .L_37)
.L_37:
        /*00ac*/ 	.word	0x00000000
        /*00b0*/ 	.short	0x0003
        /*00b2*/ 	.short	0x0018
        /*00b4*/ 	.byte	0x00, 0xf0, 0x11, 0x00


	//----- nvinfo : EIATTR_KPARAM_INFO
	.align		4
.L_38:
        /*00b8*/ 	.byte	0x04, 0x17
        /*00ba*/ 	.short	(.L_40 - .L_39)
.L_39:
        /*00bc*/ 	.word	0x00000000
        /*00c0*/ 	.short	0x0002
        /*00c2*/ 	.short	0x0010
        /*00c4*/ 	.byte	0x00, 0xf4, 0x21, 0x00


	//----- nvinfo : EIATTR_KPARAM_INFO
	.align		4
.L_40:
        /*00c8*/ 	.byte	0x04, 0x17
        /*00ca*/ 	.short	(.L_42 - .L_41)
.L_41:
        /*00cc*/ 	.word	0x00000000
        /*00d0*/ 	.short	0x0001
        /*00d2*/ 	.short	0x0008
        /*00d4*/ 	.byte	0x00, 0xf4, 0x21, 0x00


	//----- nvinfo : EIATTR_KPARAM_INFO
	.align		4
.L_42:
        /*00d8*/ 	.byte	0x04, 0x17
        /*00da*/ 	.short	(.L_44 - .L_43)
.L_43:
        /*00dc*/ 	.word	0x00000000
        /*00e0*/ 	.short	0x0000
        /*00e2*/ 	.short	0x0000
        /*00e4*/ 	.byte	0x00, 0xf4, 0x21, 0x00


	//----- nvinfo : EIATTR_AT_ENTRY_FRAGMENTS
	.align		4
.L_44:
        /*00e8*/ 	.byte	0x04, 0x4f
        /*00ea*/ 	.short	(.L_46 - .L_45)


	//   ....[0]....
.L_45:
        /*00ec*/ 	.word	0x00000004


	//----- nvinfo : EIATTR_RESERVED_SMEM_USED
	.align		4
.L_46:
        /*00f0*/ 	.byte	0x01, 0x41
	.zero		2


	//----- nvinfo : EIATTR_SPARSE_MMA_MASK
	.align		4
        /*00f4*/ 	.byte	0x03, 0x50
        /*00f6*/ 	.short	0x0000


	//----- nvinfo : EIATTR_TCGEN05_1CTA_USED
	.align		4
        /*00f8*/ 	.byte	0x01, 0x51
	.zero		2


	//----- nvinfo : EIATTR_MAXREG_COUNT
	.align		4
        /*00fc*/ 	.byte	0x03, 0x1b
        /*00fe*/ 	.short	0x00ff


	//----- nvinfo : EIATTR_NUM_BARRIERS
	.align		4
        /*0100*/ 	.byte	0x02, 0x4c
        /*0102*/ 	.byte	0x01
	.zero		1


	//----- nvinfo : EIATTR_INT_WARP_WIDE_INSTR_OFFSETS
	.align		4
        /*0104*/ 	.byte	0x04, 0x31
        /*0106*/ 	.short	(.L_48 - .L_47)


	//   ....[0]....
.L_47:
        /*0108*/ 	.word	0x00000e50


	//   ....[1]....
        /*010c*/ 	.word	0x00000e60


	//   ....[2]....
        /*0110*/ 	.word	0x00005f50


	//   ....[3]....
        /*0114*/ 	.word	0x0000ae40


	//   ....[4]....
        /*0118*/ 	.word	0x0000ae90


	//----- nvinfo : EIATTR_COOP_GROUP_MASK_REGIDS
	.align		4
.L_48:
        /*011c*/ 	.byte	0x04, 0x29
        /*011e*/ 	.short	(.L_50 - .L_49)


	//   ....[0]....
.L_49:
        /*0120*/ 	.word	0xffffffff


	//   ....[1]....
        /*0124*/ 	.word	0xffffffff


	//   ....[2]....
        /*0128*/ 	.word	0xffffffff


	//   ....[3]....
        /*012c*/ 	.word	0xffffffff


	//----- nvinfo : EIATTR_COOP_GROUP_INSTR_OFFSETS
	.align		4
.L_50:
        /*0130*/ 	.byte	0x04, 0x28
        /*0132*/ 	.short	(.L_52 - .L_51)


	//   ....[0]....
.L_51:
        /*0134*/ 	.word	0x00000070


	//   ....[1]....
        /*0138*/ 	.word	0x00000330


	//   ....[2]....
        /*013c*/ 	.word	0x0000acd0


	//   ....[3]....
        /*0140*/ 	.word	0x0000af40


	//----- nvinfo : EIATTR_VRC_CTA_INIT_COUNT
	.align		4
.L_52:
        /*0144*/ 	.byte	0x02, 0x4a
        /*0146*/ 	.byte	0x80
	.zero		1


	//----- nvinfo : EIATTR_MBARRIER_INSTR_OFFSETS
	.align		4
        /*0148*/ 	.byte	0x04, 0x39
        /*014a*/ 	.short	(.L_54 - .L_53)


	//   ....[0]....
.L_53:
        /*014c*/ 	.word	0x00001040
        /*0150*/ 	.word	0x000000ff
        /*0154*/ 	.word	0x00000000
        /*0158*/ 	.short	0x0100
        /*015a*/ 	.byte	0x0e
	.zero		1


	//   ....[1]....
        /*015c*/ 	.word	0x00006010
        /*0160*/ 	.word	0x000000ff
        /*0164*/ 	.word	0x00018008
        /*0168*/ 	.short	0x0100
        /*016a*/ 	.byte	0x0c
	.zero		1


	//   ....[2]....
        /*016c*/ 	.word	0x00007c50
        /*0170*/ 	.word	0x000000ff
        /*0174*/ 	.word	0x00000000
        /*0178*/ 	.short	0x010a
        /*017a*/ 	.byte	0x0e
	.zero		1


	//   ....[3]....
        /*017c*/ 	.word	0x00009c50
        /*0180*/ 	.word	0x000000ff
        /*0184*/ 	.word	0x00000000
        /*0188*/ 	.short	0x010a
        /*018a*/ 	.byte	0x0e
	.zero		1


	//   ....[4]....
        /*018c*/ 	.word	0x00009d40
        /*0190*/ 	.word	0x000000ff
        /*0194*/ 	.word	0x00018000
        /*0198*/ 	.short	0x0108
        /*019a*/ 	.byte	0x0c
	.zero		1


	//   ....[5]....
        /*019c*/ 	.word	0x00009da0
        /*01a0*/ 	.word	0x000000ff
        /*01a4*/ 	.word	0x00018008
        /*01a8*/ 	.short	0x0108
        /*01aa*/ 	.byte	0x0c
	.zero		1


	//   ....[6]....
        /*01ac*/ 	.word	0x0000af60
        /*01b0*/ 	.word	0x000000ff
        /*01b4*/ 	.word	0x00000000
        /*01b8*/ 	.short	0x010a
        /*01ba*/ 	.byte	0x0e
	.zero		1


	//   ....[7]....
        /*01bc*/ 	.word	0x0000af90
        /*01c0*/ 	.word	0x000000ff
        /*01c4*/ 	.word	0x00000000
        /*01c8*/ 	.short	0x010a
        /*01ca*/ 	.byte	0x0e
	.zero		1


	//----- nvinfo : EIATTR_NUM_MBARRIERS
	.align		4
.L_54:
        /*01cc*/ 	.byte	0x03, 0x38
        /*01ce*/ 	.short	0x0002


	//----- nvinfo : EIATTR_EXIT_INSTR_OFFSETS
	.align		4
        /*01d0*/ 	.byte	0x04, 0x1c
        /*01d2*/ 	.short	(.L_56 - .L_55)


	//   ....[0]....
.L_55:
        /*01d4*/ 	.word	0x0000af50


	//----- nvinfo : EIATTR_REQNTID
	.align		4
.L_56:
        /*01d8*/ 	.byte	0x04, 0x10
        /*01da*/ 	.short	(.L_58 - .L_57)
.L_57:
        /*01dc*/ 	.word	0x00000100
        /*01e0*/ 	.word	0x00000001
        /*01e4*/ 	.word	0x00000001


	//----- nvinfo : EIATTR_CRS_STACK_SIZE
	.align		4
.L_58:
        /*01e8*/ 	.byte	0x04, 0x1e
        /*01ea*/ 	.short	(.L_60 - .L_59)
.L_59:
        /*01ec*/ 	.word	0x00000000


	//----- nvinfo : EIATTR_CBANK_PARAM_SIZE
	.align		4
.L_60:
        /*01f0*/ 	.byte	0x03, 0x19
        /*01f2*/ 	.short	0x0050


	//----- nvinfo : EIATTR_PARAM_CBANK
	.align		4
        /*01f4*/ 	.byte	0x04, 0x0a
        /*01f6*/ 	.short	(.L_62 - .L_61)
	.align		4
.L_61:
        /*01f8*/ 	.word	index@(.nv.constant0.matmul_kernel)
        /*01fc*/ 	.short	0x0380
        /*01fe*/ 	.short	0x0050


	//----- nvinfo : EIATTR_SW_WAR
	.align		4
.L_62:
        /*0200*/ 	.byte	0x04, 0x36
        /*0202*/ 	.short	(.L_64 - .L_63)
.L_63:
        /*0204*/ 	.word	0x00000008
.L_64:


//--------------------- .nv.compat                --------------------------
	.section	.nv.compat,"",@"SHT_CUDA_COMPAT_INFO"
	.align	4
        /*0000*/ 	.byte	0x02, 0x02, 0x02, 0x00, 0x02, 0x05, 0x05, 0x00, 0x02, 0x03, 0x00, 0x00, 0x02, 0x06, 0x01, 0x00


//--------------------- .nv.callgraph             --------------------------
	.section	.nv.callgraph,"",@"SHT_CUDA_CALLGRAPH"
	.align	4
	.sectionentsize	8
	.align		4
        /*0000*/ 	.word	0x00000000
	.align		4
        /*0004*/ 	.word	0xffffffff
	.align		4
        /*0008*/ 	.word	0x00000000
	.align		4
        /*000c*/ 	.word	0xfffffffe
	.align		4
        /*0010*/ 	.word	0x00000000
	.align		4
        /*0014*/ 	.word	0xfffffffd
	.align		4
        /*0018*/ 	.word	0x00000000
	.align		4
        /*001c*/ 	.word	0xfffffffc


//--------------------- .text.matmul_kernel       --------------------------
	.section	.text.matmul_kernel,"ax",@progbits
	.align	128
        .global         matmul_kernel
        .type           matmul_kernel,@function
        .size           matmul_kernel,(.L_x_20 - matmul_kernel)
        .other          matmul_kernel,@"STO_CUDA_ENTRY STV_DEFAULT"
matmul_kernel:
.text.matmul_kernel:
[----:B------:R-:W0:Y:S01]  /*0000*/  LDC R1, c[0x0][0x37c] ;  /* 0x0000df00ff017b82 */ /* 0x000e220000000800 */
[----:B------:R-:W1:Y:S01]  /*0010*/  S2R R2, SR_TID.X ;  /* 0x0000000000027919 */ /* 0x000e620000002100 */
[----:B------:R-:W2:Y:S01]  /*0020*/  LDCU.64 UR22, c[0x0][0x358] ;  /* 0x00006b00ff1677ac */ /* 0x000ea20008000a00 */
[----:B-1----:R-:W-:-:S13]  /*0030*/  ISETP.GE.U32.AND P0, PT, R2, 0x20, PT ;  /* 0x000000200200780c */ /* 0x002fda0003f06070 */
[----:B------:R-:W-:Y:S02]  /*0040*/  VOTEU.ANY UP0, P0 ;  /* 0x0000000000ff7886 */ /* 0x000fe40000000100 */
[----:B0-2---:R-:W-:Y:S05]  /*0050*/  BRA.U UP0, `(.L_x_0) ;  /* 0x0000000100b87547 */ /* 0x005fea000b800000 */
[----:B------:R-:W0:Y:S01]  /*0060*/  S2UR UR6, SR_CgaCtaId ;  /* 0x00000000000679c3 */ /* 0x000e220000008800 */
[----:B------:R-:W-:Y:S01]  /*0070*/  NOP ;  /* 0x0000000000007918 */ /* 0x000fe20000000000 */
[----:B------:R-:W-:Y:S02]  /*0080*/  UMOV UR4, 0x40 ;  /* 0x0000004000047882 */ /* 0x000fe40000000000 */
[----:B0-----:R-:W-:-:S09]  /*0090*/  ULEA UR4, UR6, UR4, 0x18 ;  /* 0x0000000406047291 */ /* 0x001fd2000f8ec0ff */
[----:B------:R-:W0:Y:S01]  /*00a0*/  LDS.U8 R0, [UR4] ;  /* 0x00000004ff007984 */ /* 0x000e220008000000 */
[----:B------:R-:W-:Y:S02]  /*00b0*/  UMOV UR4, 0x400 ;  /* 0x0000040000047882 */ /* 0x000fe40000000000 */
[----:B------:R-:W-:Y:S01]  /*00c0*/  ULEA UR4, UR6, UR4, 0x18 ;  /* 0x0000000406047291 */ /* 0x000fe2000f8ec0ff */
[----:B0-----:R-:W-:-:S13]  /*00d0*/  ISETP.NE.AND P0, PT, R0, RZ, PT ;  /* 0x000000ff0000720c */ /* 0x001fda0003f05270 */
[----:B------:R-:W-:Y:S05]  /*00e0*/  @P0 BRA `(.L_x_1) ;  /* 0x00000000007c0947 */ /* 0x000fea0003800000 */
[----:B------:R-:W-:-:S13]  /*00f0*/  ELECT P0, URZ, PT ;  /* 0x0000000000ff782f */ /* 0x000fda0003800000 */
[----:B------:R-:W-:Y:S05]  /*0100*/  @!P0 BRA `(.L_x_2) ;  /* 0x0000000000848947 */ /* 0x000fea0003800000 */
[----:B------:R-:W-:Y:S01]  /*0110*/  UMOV UR5, 0x4 ;  /* 0x0000000400057882 */ /* 0x000fe20000000000 */
[----:B------:R-:W-:Y:S02]  /*0120*/  IMAD.MOV.U32 R5, RZ, RZ, 0x1 ;  /* 0x00000001ff057424 */ /* 0x000fe400078e00ff */
[----:B------:R-:W-:Y:S02]  /*0130*/  IMAD.MOV.U32 R3, RZ, RZ, 0xf ;  /* 0x0000000fff037424 */ /* 0x000fe400078e00ff */
[----:B------:R-:W-:Y:S04]  /*0140*/  DEPBAR.LE SB0, 0x36 ;  /* 0x00008d800000791a */ /* 0x000fe80000000000 */
[----:B------:R-:W0:Y:S02]  /*0150*/  UTCATOMSWS.FIND_AND_SET.ALIGN UP1, UR5, UR5 ;  /* 0x00000005000575e3 */ /* 0x000e240008020800 */
[----:B0-----:R-:W-:-:S04]  /*0160*/  PLOP3.LUT P0, PT, PT, PT, UP1, 0x80, 0x8 ;  /* 0x000000000008781c */ /* 0x001fc80003f0f018 */
[----:B------:R-:W-:-:S04]  /*0170*/  SEL R0, RZ, 0xffffffff, !P0 ;  /* 0xffffffffff007807 */ /* 0x000fc80004000000 */
[----:B------:R-:W-:Y:S01]  /*0180*/  ISETP.NE.AND P0, PT, R0, RZ, PT ;  /* 0x000000ff0000720c */ /* 0x000fe20003f05270 */
[----:B------:R-:W-:-:S12]  /*0190*/  IMAD.U32 R0, RZ, RZ, UR5 ;  /* 0x00000005ff007e24 */ /* 0x000fd8000f8e00ff */
[----:B------:R-:W-:Y:S05]  /*01a0*/  @P0 BRA `(.L_x_3) ;  /* 0x0000000000240947 */ /* 0x000fea0003800000 */
.L_x_4:
[----:B------:R-:W-:Y:S05]  /*01b0*/  NANOSLEEP 0x64 ;  /* 0x000000640000795d */ /* 0x000fea0003800000 */
[----:B------:R-:W-:-:S05]  /*01c0*/  UMOV UR5, 0x4 ;  /* 0x0000000400057882 */ /* 0x000fca0000000000 */
[----:B------:R-:W-:Y:S04]  /*01d0*/  DEPBAR.LE SB0, 0x36 ;  /* 0x00008d800000791a */ /* 0x000fe80000000000 */
[----:B------:R-:W0:Y:S02]  /*01e0*/  UTCATOMSWS.FIND_AND_SET.ALIGN UP1, UR5, UR5 ;  /* 0x00000005000575e3 */ /* 0x000e240008020800 */
[----:B0-----:R-:W-:-:S04]  /*01f0*/  PLOP3.LUT P0, PT, PT, PT, UP1, 0x80, 0x8 ;  /* 0x000000000008781c */ /* 0x001fc80003f0f018 */
[----:B------:R-:W-:-:S04]  /*0200*/  SEL R0, RZ, 0xffffffff, !P0 ;  /* 0xffffffffff007807 */ /* 0x000fc80004000000 */
[----:B------:R-:W-:Y:S01]  /*0210*/  ISETP.NE.AND P0, PT, R0, RZ, PT ;  /* 0x000000ff0000720c */ /* 0x000fe20003f05270 */
[----:B------:R-:W-:-:S12]  /*0220*/  IMAD.U32 R0, RZ, RZ, UR5 ;  /* 0x00000005ff007e24 */ /* 0x000fd8000f8e00ff */
[----:B------:R-:W-:Y:S05]  /*0230*/  @!P0 BRA `(.L_x_4) ;  /* 0xfffffffc00dc8947 */ /* 0x000fea000383ffff */
.L_x_3:
[C---:B------:R-:W-:Y:S01]  /*0240*/  VIADD R4, R0.reuse, 0x10 ;  /* 0x0000001000047836 */ /* 0x040fe20000000000 */
[----:B------:R-:W-:Y:S01]  /*0250*/  UMOV UR5, 0x50 ;  /* 0x0000005000057882 */ /* 0x000fe20000000000 */
[----:B------:R-:W-:Y:S01]  /*0260*/  SHF.L.U32 R3, R3, R0, RZ ;  /* 0x0000000003037219 */ /* 0x000fe200000006ff */
[----:B------:R-:W-:Y:S01]  /*0270*/  ULEA UR5, UR6, UR5, 0x18 ;  /* 0x0000000506057291 */ /* 0x000fe2000f8ec0ff */
[----:B------:R-:W-:Y:S01]  /*0280*/  IMAD.SHL.U32 R0, R0, 0x20, RZ ;  /* 0x0000002000007824 */ /* 0x000fe200078e00ff */
[----:B------:R-:W-:-:S04]  /*0290*/  SHF.L.U32 R4, R5, R4, RZ ;  /* 0x0000000405047219 */ /* 0x000fc800000006ff */
[----:B------:R-:W-:-:S05]  /*02a0*/  LOP3.LUT R3, R4, R3, RZ, 0xfc, !PT ;  /* 0x0000000304037212 */ /* 0x000fca00078efcff */
[----:B------:R0:W-:Y:S04]  /*02b0*/  ATOMS.OR RZ, [UR5], R3 ;  /* 0x00000003ffff798c */ /* 0x0001e8000b000005 */
[----:B------:R0:W-:Y:S01]  /*02c0*/  STS [UR4], R0 ;  /* 0x00000000ff007988 */ /* 0x0001e20008000804 */
[----:B------:R-:W-:Y:S05]  /*02d0*/  BRA `(.L_x_2) ;  /* 0x0000000000107947 */ /* 0x000fea0003800000 */
.L_x_1:
[----:B------:R-:W-:Y:S01]  /*02e0*/  IMAD.MOV.U32 R0, RZ, RZ, -0x1 ;  /* 0xffffffffff007424 */ /* 0x000fe200078e00ff */
[----:B------:R-:W-:-:S04]  /*02f0*/  MOV R4, 0x320 ;  /* 0x0000032000047802 */ /* 0x000fc80000000f00 */
[----:B------:R0:W-:Y:S03]  /*0300*/  STS [UR4], R0 ;  /* 0x00000000ff007988 */ /* 0x0001e60008000804 */
[----:B0-----:R-:W-:Y:S05]  /*0310*/  CALL.REL.NOINC `($__internal_1_$__cuda_sm10x_tcgen05_guardrail_trap_phase_invalid_during_alloc) ;  /* 0x000000ac00347944 */ /* 0x001fea0003c00000 */
.L_x_2:
[----:B------:R-:W-:Y:S05]  /*0320*/  WARPSYNC.ALL ;  /* 0x0000000000007948 */ /* 0x000fea0003800000 */
[----:B------:R-:W-:Y:S01]  /*0330*/  NOP ;  /* 0x0000000000007918 */ /* 0x000fe20000000000 */
.L_x_0:
[----:B------:R-:W1:Y:S01]  /*0340*/  LDC.64 R38, c[0x0][0x398] ;  /* 0x0000e600ff267b82 */ /* 0x000e620000000a00 */
[----:B------:R-:W2:Y:S01]  /*0350*/  S2R R7, SR_CTAID.X ;  /* 0x0000000000077919 */ /* 0x000ea20000002500 */
[----:B------:R-:W3:Y:S01]  /*0360*/  LDCU.128 UR8, c[0x0][0x3a0] ;  /* 0x00007400ff0877ac */ /* 0x000ee20008000c00 */
[----:B------:R-:W-:Y:S01]  /*0370*/  LOP3.LUT R36, R2, 0xff, RZ, 0xc0, !PT ;  /* 0x000000ff02247812 */ /* 0x000fe200078ec0ff */
[----:B------:R-:W-:Y:S01]  /*0380*/  UMOV UR12, 0x400 ;  /* 0x00000400000c7882 */ /* 0x000fe20000000000 */
[----:B------:R-:W4:Y:S03]  /*0390*/  LDCU.128 UR16, c[0x0][0x380] ;  /* 0x00007000ff1077ac */ /* 0x000f260008000c00 */
[----:B------:R-:W5:Y:S01]  /*03a0*/  S2UR UR6, SR_CgaCtaId ;  /* 0x00000000000679c3 */ /* 0x000f620000008800 */
[----:B------:R-:W-:Y:S01]  /*03b0*/  UMOV UR15, 0x1 ;  /* 0x00000001000f7882 */ /* 0x000fe20000000000 */
[----:B---3--:R-:W-:Y:S01]  /*03c0*/  IMAD.U32 R14, RZ, RZ, UR10 ;  /* 0x0000000aff0e7e24 */ /* 0x008fe2000f8e00ff */
[----:B------:R-:W-:Y:S01]  /*03d0*/  UIADD3 UR28, UPT, UPT, UR8, 0x7f, URZ ;  /* 0x0000007f081c7890 */ /* 0x000fe2000fffe0ff */
[----:B------:R-:W-:-:S02]  /*03e0*/  IMAD.U32 R15, RZ, RZ, UR10 ;  /* 0x0000000aff0f7e24 */ /* 0x000fc4000f8e00ff */
[----:B01----:R-:W-:Y:S01]  /*03f0*/  VIADD R0, R39, 0x7f ;  /* 0x0000007f27007836 */ /* 0x003fe20000000000 */
[----:B------:R-:W-:Y:S01]  /*0400*/  UISETP.GT.AND UP1, UPT, UR28, 0x7f, UPT ;  /* 0x0000007f1c00788c */ /* 0x000fe2000bf24270 */
[----:B------:R-:W-:Y:S02]  /*0410*/  IMAD.U32 R16, RZ, RZ, UR10 ;  /* 0x0000000aff107e24 */ /* 0x000fe4000f8e00ff */
[----:B------:R-:W-:Y:S01]  /*0420*/  IMAD.U32 R21, RZ, RZ, UR10 ;  /* 0x0000000aff157e24 */ /* 0x000fe2000f8e00ff */
[----:B------:R-:W-:Y:S01]  /*0430*/  SHF.R.S32.HI R3, RZ, 0x1f, R0 ;  /* 0x0000001fff037819 */ /* 0x000fe20000011400 */
[----:B------:R-:W-:Y:S01]  /*0440*/  IMAD.U32 R24, RZ, RZ, UR10 ;  /* 0x0000000aff187e24 */ /* 0x000fe2000f8e00ff */
[----:B------:R-:W-:Y:S01]  /*0450*/  PLOP3.LUT P4, PT, PT, PT, UP1, 0x80, 0x8 ;  /* 0x000000000008781c */ /* 0x000fe20003f8f018 */
[----:B------:R-:W-:Y:S01]  /*0460*/  IMAD.U32 R25, RZ, RZ, UR10 ;  /* 0x0000000aff197e24 */ /* 0x000fe2000f8e00ff */
[----:B------:R-:W-:Y:S01]  /*0470*/  LEA.HI R3, R3, R0, RZ, 0x7 ;  /* 0x0000000003037211 */ /* 0x000fe200078f38ff */
[----:B------:R-:W-:Y:S01]  /*0480*/  IMAD.U32 R26, RZ, RZ, UR10 ;  /* 0x0000000aff1a7e24 */ /* 0x000fe2000f8e00ff */
[----:B--2---:R-:W-:Y:S01]  /*0490*/  IABS R10, R7 ;  /* 0x00000007000a7213 */ /* 0x004fe20000000000 */
[----:B-----5:R-:W-:Y:S01]  /*04a0*/  ULEA UR12, UR6, UR12, 0x18 ;  /* 0x0000000c060c7291 */ /* 0x020fe2000f8ec0ff */
[----:B------:R-:W-:Y:S01]  /*04b0*/  SHF.R.S32.HI R3, RZ, 0x7, R3 ;  /* 0x00000007ff037819 */ /* 0x000fe20000011403 */
[----:B------:R-:W-:Y:S01]  /*04c0*/  BAR.SYNC.DEFER_BLOCKING 0x0 ;  /* 0x0000000000007b1d */ /* 0x000fe20000010000 */
[----:B------:R-:W-:Y:S01]  /*04d0*/  IMAD.U32 R233, RZ, RZ, UR10 ;  /* 0x0000000affe97e24 */ /* 0x000fe2000f8e00ff */
[----:B------:R-:W-:Y:S01]  /*04e0*/  PLOP3.LUT P5, PT, PT, PT, UP1, 0x80, 0x8 ;  /* 0x000000000008781c */ /* 0x000fe20003faf018 */
[----:B------:R-:W-:Y:S01]  /*04f0*/  UIADD3 UR14, UPT, UPT, UR12, 0x18000, URZ ;  /* 0x000180000c0e7890 */ /* 0x000fe2000fffe0ff */
[----:B------:R-:W-:-:S05]  /*0500*/  IMAD.SHL.U32 R6, R3, 0x8, RZ ;  /* 0x0000000803067824 */ /* 0x000fca00078e00ff */
[-C--:B------:R-:W-:Y:S02]  /*0510*/  IABS R3, R6.reuse ;  /* 0x0000000600037213 */ /* 0x080fe40000000000 */
[----:B------:R-:W-:Y:S02]  /*0520*/  IABS R11, R6 ;  /* 0x00000006000b7213 */ /* 0x000fe40000000000 */
[----:B------:R-:W0:Y:S01]  /*0530*/  I2F.RP R0, R3 ;  /* 0x0000000300007306 */ /* 0x000e220000209400 */
[----:B------:R-:W1:Y:S07]  /*0540*/  LDS R18, [UR12] ;  /* 0x0000000cff127984 */ /* 0x000e6e0008000800 */
[----:B0-----:R-:W0:Y:S02]  /*0550*/  MUFU.RCP R0, R0 ;  /* 0x0000000000007308 */ /* 0x001e240000001000 */
[----:B0-----:R-:W-:-:S02]  /*0560*/  VIADD R4, R0, 0xffffffe ;  /* 0x0ffffffe00047836 */ /* 0x001fc40000000000 */
[----:B------:R-:W-:-:S04]  /*0570*/  IMAD.MOV R0, RZ, RZ, -R11 ;  /* 0x000000ffff007224 */ /* 0x000fc800078e0a0b */
[----:B------:R0:W2:Y:S02]  /*0580*/  F2I.FTZ.U32.TRUNC.NTZ R5, R4 ;  /* 0x0000000400057305 */ /* 0x0000a4000021f000 */
[----:B0-----:R-:W-:Y:S02]  /*0590*/  IMAD.MOV.U32 R4, RZ, RZ, RZ ;  /* 0x000000ffff047224 */ /* 0x001fe400078e00ff */
[----:B--2---:R-:W-:Y:S01]  /*05a0*/  IMAD.MOV R8, RZ, RZ, -R5 ;  /* 0x000000ffff087224 */ /* 0x004fe200078e0a05 */
[----:B-1----:R-:W-:Y:S01]  /*05b0*/  R2UR UR13, R18 ;  /* 0x00000000120d72ca */ /* 0x002fe200000e0000 */
[----:B------:R-:W-:Y:S02]  /*05c0*/  IMAD.U32 R18, RZ, RZ, UR10 ;  /* 0x0000000aff127e24 */ /* 0x000fe4000f8e00ff */
[----:B------:R-:W-:Y:S02]  /*05d0*/  IMAD R9, R8, R3, RZ ;  /* 0x0000000308097224 */ /* 0x000fe400078e02ff */
[----:B------:R-:W-:-:S02]  /*05e0*/  IMAD.MOV.U32 R8, RZ, RZ, R10 ;  /* 0x000000ffff087224 */ /* 0x000fc400078e000a */
[----:B------:R-:W-:-:S06]  /*05f0*/  IMAD.HI.U32 R5, R5, R9, R4 ;  /* 0x0000000905057227 */ /* 0x000fcc00078e0004 */
[----:B------:R-:W-:-:S04]  /*0600*/  IMAD.HI.U32 R5, R5, R8, RZ ;  /* 0x0000000805057227 */ /* 0x000fc800078e00ff */
[----:B------:R-:W-:Y:S01]  /*0610*/  IMAD R0, R5, R0, R8 ;  /* 0x0000000005007224 */ /* 0x000fe200078e0208 */
[----:B------:R-:W-:Y:S04]  /*0620*/  BAR.SYNC.DEFER_BLOCKING 0x0 ;  /* 0x0000000000007b1d */ /* 0x000fe80000010000 */
[----:B------:R-:W-:-:S13]  /*0630*/  ISETP.GT.U32.AND P1, PT, R3, R0, PT ;  /* 0x000000000300720c */ /* 0x000fda0003f24070 */
[----:B------:R-:W-:Y:S02]  /*0640*/  @!P1 IMAD.IADD R0, R0, 0x1, -R3 ;  /* 0x0000000100009824 */ /* 0x000fe400078e0a03 */
[----:B------:R-:W-:Y:S01]  /*0650*/  @!P1 VIADD R5, R5, 0x1 ;  /* 0x0000000105059836 */ /* 0x000fe20000000000 */
[----:B------:R-:W-:Y:S02]  /*0660*/  ISETP.NE.AND P1, PT, R6, RZ, PT ;  /* 0x000000ff0600720c */ /* 0x000fe40003f25270 */
[----:B------:R-:W-:Y:S02]  /*0670*/  ISETP.GE.U32.AND P0, PT, R0, R3, PT ;  /* 0x000000030000720c */ /* 0x000fe40003f06070 */
[----:B------:R-:W-:-:S04]  /*0680*/  LOP3.LUT R0, R7, R6, RZ, 0x3c, !PT ;  /* 0x0000000607007212 */ /* 0x000fc800078e3cff */
[----:B------:R-:W-:Y:S01]  /*0690*/  ISETP.GE.AND P2, PT, R0, RZ, PT ;  /* 0x000000ff0000720c */ /* 0x000fe20003f46270 */
[----:B------:R-:W-:-:S05]  /*06a0*/  VIADD R0, R38, 0x3f ;  /* 0x0000003f26007836 */ /* 0x000fca0000000000 */
[----:B------:R-:W-:Y:S01]  /*06b0*/  SHF.R.S32.HI R3, RZ, 0x1f, R0 ;  /* 0x0000001fff037819 */ /* 0x000fe20000011400 */
[----:B------:R-:W-:-:S03]  /*06c0*/  @P0 VIADD R5, R5, 0x1 ;  /* 0x0000000105050836 */ /* 0x000fc60000000000 */
[----:B------:R-:W-:Y:S01]  /*06d0*/  LEA.HI R3, R3, R0, RZ, 0x6 ;  /* 0x0000000003037211 */ /* 0x000fe200078f30ff */
[----:B------:R-:W-:-:S04]  /*06e0*/  IMAD.MOV.U32 R4, RZ, RZ, R5 ;  /* 0x000000ffff047224 */ /* 0x000fc800078e0005 */
[----:B------:R-:W-:Y:S01]  /*06f0*/  @!P2 IMAD.MOV R4, RZ, RZ, -R4 ;  /* 0x000000ffff04a224 */ /* 0x000fe200078e0a04 */
[----:B------:R-:W-:-:S05]  /*0700*/  @!P1 LOP3.LUT R4, RZ, R6, RZ, 0x33, !PT ;  /* 0x00000006ff049212 */ /* 0x000fca00078e33ff */
[----:B------:R-:W-:Y:S02]  /*0710*/  IMAD.SHL.U32 R10, R4, 0x8, RZ ;  /* 0x00000008040a7824 */ /* 0x000fe400078e00ff */
[----:B------:R-:W-:-:S03]  /*0720*/  IMAD.MOV R4, RZ, RZ, -R4 ;  /* 0x000000ffff047224 */ /* 0x000fc600078e0a04 */
[----:B------:R-:W-:Y:S01]  /*0730*/  LEA.HI.SX32 R3, R3, -R10, 0x1a ;  /* 0x8000000a03037211 */ /* 0x000fe200078fd2ff */
[----:B------:R-:W-:-:S03]  /*0740*/  IMAD R12, R6, R4, R7 ;  /* 0x00000004060c7224 */ /* 0x000fc600078e0207 */
[----:B------:R-:W-:Y:S02]  /*0750*/  VIMNMX R11, PT, PT, R3, 0x8, PT ;  /* 0x00000008030b7848 */ /* 0x000fe40003fe0100 */
[----:B------:R-:W-:Y:S02]  /*0760*/  IABS R7, R12 ;  /* 0x0000000c00077213 */ /* 0x000fe40000000000 */
[-C--:B------:R-:W-:Y:S02]  /*0770*/  IABS R9, R11.reuse ;  /* 0x0000000b00097213 */ /* 0x080fe40000000000 */
[----:B------:R-:W-:Y:S02]  /*0780*/  IABS R6, R11 ;  /* 0x0000000b00067213 */ /* 0x000fe40000000000 */
[----:B------:R-:W0:Y:S08]  /*0790*/  I2F.RP R0, R9 ;  /* 0x0000000900007306 */ /* 0x000e300000209400 */
[----:B0-----:R-:W0:Y:S02]  /*07a0*/  MUFU.RCP R0, R0 ;  /* 0x0000000000007308 */ /* 0x001e240000001000 */
[----:B0-----:R-:W-:-:S02]  /*07b0*/  VIADD R5, R0, 0xffffffe ;  /* 0x0ffffffe00057836 */ /* 0x001fc40000000000 */
[----:B------:R-:W-:-:S04]  /*07c0*/  IMAD.MOV R0, RZ, RZ, -R6 ;  /* 0x000000ffff007224 */ /* 0x000fc800078e0a06 */
[----:B------:R-:W0:Y:S02]  /*07d0*/  F2I.FTZ.U32.TRUNC.NTZ R5, R5 ;  /* 0x0000000500057305 */ /* 0x000e24000021f000 */
[----:B0-----:R-:W-:-:S04]  /*07e0*/  IMAD.MOV R3, RZ, RZ, -R5 ;  /* 0x000000ffff037224 */ /* 0x001fc800078e0a05 */
[----:B------:R-:W-:-:S04]  /*07f0*/  IMAD.MOV.U32 R4, RZ, RZ, R3 ;  /* 0x000000ffff047224 */ /* 0x000fc800078e0003 */
[----:B------:R-:W-:Y:S02]  /*0800*/  IMAD R3, R4, R9, RZ ;  /* 0x0000000904037224 */ /* 0x000fe400078e02ff */
[----:B------:R-:W-:-:S04]  /*0810*/  IMAD.MOV.U32 R4, RZ, RZ, RZ ;  /* 0x000000ffff047224 */ /* 0x000fc800078e00ff */
[----:B------:R-:W-:Y:S01]  /*0820*/  IMAD.HI.U32 R4, R5, R3, R4 ;  /* 0x0000000305047227 */ /* 0x000fe200078e0004 */
[----:B------:R-:W-:-:S04]  /*0830*/  IABS R5, R38 ;  /* 0x0000002600057213 */ /* 0x000fc80000000000 */
[----:B------:R-:W0:Y:S01]  /*0840*/  I2F.RP R3, R5 ;  /* 0x0000000500037306 */ /* 0x000e220000209400 */
[----:B------:R-:W-:-:S04]  /*0850*/  IMAD.HI.U32 R4, R4, R7, RZ ;  /* 0x0000000704047227 */ /* 0x000fc800078e00ff */
[----:B------:R-:W-:-:S05]  /*0860*/  IMAD R0, R4, R0, R7 ;  /* 0x0000000004007224 */ /* 0x000fca00078e0207 */
[----:B------:R-:W-:Y:S01]  /*0870*/  ISETP.GT.U32.AND P1, PT, R9, R0, PT ;  /* 0x000000000900720c */ /* 0x000fe20003f24070 */
[----:B0-----:R-:W0:-:S12]  /*0880*/  MUFU.RCP R3, R3 ;  /* 0x0000000300037308 */ /* 0x001e180000001000 */
[----:B------:R-:W-:Y:S02]  /*0890*/  @!P1 IMAD.IADD R0, R0, 0x1, -R9 ;  /* 0x0000000100009824 */ /* 0x000fe400078e0a09 */
[----:B------:R-:W-:Y:S01]  /*08a0*/  @!P1 VIADD R4, R4, 0x1 ;  /* 0x0000000104049836 */ /* 0x000fe20000000000 */
[----:B------:R-:W-:Y:S02]  /*08b0*/  ISETP.NE.AND P1, PT, R11, RZ, PT ;  /* 0x000000ff0b00720c */ /* 0x000fe40003f25270 */
[----:B------:R-:W-:Y:S01]  /*08c0*/  ISETP.GE.U32.AND P0, PT, R0, R9, PT ;  /* 0x000000090000720c */ /* 0x000fe20003f06070 */
[----:B------:R-:W-:Y:S01]  /*08d0*/  IMAD.U32 R9, RZ, RZ, UR10 ;  /* 0x0000000aff097e24 */ /* 0x000fe2000f8e00ff */
[----:B------:R-:W-:Y:S01]  /*08e0*/  LOP3.LUT R0, R12, R11, RZ, 0x3c, !PT ;  /* 0x0000000b0c007212 */ /* 0x000fe200078e3cff */
[----:B0-----:R-:W-:Y:S01]  /*08f0*/  VIADD R6, R3, 0xffffffe ;  /* 0x0ffffffe03067836 */ /* 0x001fe20000000000 */
[----:B------:R-:W-:Y:S02]  /*0900*/  LOP3.LUT R3, R2, 0x3f, RZ, 0xc0, !PT ;  /* 0x0000003f02037812 */ /* 0x000fe400078ec0ff */
[----:B------:R-:W-:Y:S01]  /*0910*/  ISETP.GE.AND P2, PT, R0, RZ, PT ;  /* 0x000000ff0000720c */ /* 0x000fe20003f46270 */
[----:B------:R-:W0:Y:S06]  /*0920*/  F2I.FTZ.U32.TRUNC.NTZ R7, R6 ;  /* 0x0000000600077305 */ /* 0x000e2c000021f000 */
[----:B------:R-:W-:-:S04]  /*0930*/  @P0 VIADD R4, R4, 0x1 ;  /* 0x0000000104040836 */ /* 0x000fc80000000000 */
[----:B------:R-:W-:Y:S01]  /*0940*/  IMAD.MOV.U32 R37, RZ, RZ, R4 ;  /* 0x000000ffff257224 */ /* 0x000fe200078e0004 */
[----:B------:R-:W-:-:S03]  /*0950*/  SHF.R.U32.HI R4, RZ, 0x6, R2 ;  /* 0x00000006ff047819 */ /* 0x000fc60000011602 */
[----:B------:R-:W-:Y:S01]  /*0960*/  @!P2 IMAD.MOV R37, RZ, RZ, -R37 ;  /* 0x000000ffff25a224 */ /* 0x000fe200078e0a25 */
[----:B------:R-:W-:Y:S01]  /*0970*/  SGXT.U32 R4, R4, 0x2 ;  /* 0x000000020404781a */ /* 0x000fe20000000000 */
[----:B0-----:R-:W-:Y:S01]  /*0980*/  IMAD.MOV R6, RZ, RZ, -R7 ;  /* 0x000000ffff067224 */ /* 0x001fe200078e0a07 */
[----:B------:R-:W-:Y:S02]  /*0990*/  @!P1 LOP3.LUT R37, RZ, R11, RZ, 0x33, !PT ;  /* 0x0000000bff259212 */ /* 0x000fe400078e33ff */
[----:B------:R-:W-:Y:S01]  /*09a0*/  PLOP3.LUT P2, PT, PT, PT, UP1, 0x80, 0x8 ;  /* 0x000000000008781c */ /* 0x000fe20003f4f018 */
[----:B------:R-:W-:Y:S01]  /*09b0*/  IMAD R8, R4, UR10, RZ ;  /* 0x0000000a04087c24 */ /* 0x000fe2000f8e02ff */
[----:B------:R-:W-:Y:S01]  /*09c0*/  ISETP.NE.AND P1, PT, R38, RZ, PT ;  /* 0x000000ff2600720c */ /* 0x000fe20003f25270 */
[----:B------:R-:W-:Y:S02]  /*09d0*/  IMAD.MOV R0, RZ, RZ, -R37 ;  /* 0x000000ffff007224 */ /* 0x000fe400078e0a25 */
[----:B------:R-:W-:-:S02]  /*09e0*/  IMAD R9, R9, 0x4, R8 ;  /* 0x0000000409097824 */ /* 0x000fc400078e0208 */
[----:B------:R-:W-:Y:S02]  /*09f0*/  IMAD R0, R11, R0, R12 ;  /* 0x000000000b007224 */ /* 0x000fe400078e020c */
[----:B------:R-:W-:Y:S02]  /*0a00*/  IMAD.U32 R12, RZ, RZ, UR10 ;  /* 0x0000000aff0c7e24 */ /* 0x000fe4000f8e00ff */
[----:B------:R-:W-:Y:S02]  /*0a10*/  IMAD R13, R14, 0x4, R9 ;  /* 0x000000040e0d7824 */ /* 0x000fe400078e0209 */
[----:B------:R-:W-:Y:S02]  /*0a20*/  IMAD.IADD R0, R10, 0x1, R0 ;  /* 0x000000010a007824 */ /* 0x000fe400078e0200 */
[----:B------:R-:W-:Y:S02]  /*0a30*/  IMAD R11, R12, 0x4, R13 ;  /* 0x000000040c0b7824 */ /* 0x000fe400078e020d */
[----:B------:R-:W-:-:S02]  /*0a40*/  IMAD R17, R6, R5, RZ ;  /* 0x0000000506117224 */ /* 0x000fc400078e02ff */
[----:B------:R-:W-:Y:S02]  /*0a50*/  IMAD R3, R0, 0x40, R3 ;  /* 0x0000004000037824 */ /* 0x000fe400078e0203 */
[----:B------:R-:W-:Y:S02]  /*0a60*/  IMAD.MOV.U32 R6, RZ, RZ, RZ ;  /* 0x000000ffff067224 */ /* 0x000fe400078e00ff */
[----:B------:R-:W-:Y:S01]  /*0a70*/  IMAD R12, R14, 0x4, R11 ;  /* 0x000000040e0c7824 */ /* 0x000fe200078e020b */
[----:B------:R-:W-:Y:S01]  /*0a80*/  IABS R0, R3 ;  /* 0x0000000300007213 */ /* 0x000fe20000000000 */
[----:B------:R-:W-:Y:S01]  /*0a90*/  IMAD.HI.U32 R6, R7, R17, R6 ;  /* 0x0000001107067227 */ /* 0x000fe200078e0006 */
[----:B------:R-:W-:-:S03]  /*0aa0*/  LOP3.LUT R14, R4, 0x14, RZ, 0xfc, !PT ;  /* 0x00000014040e7812 */ /* 0x000fc600078efcff */
[----:B------:R-:W-:Y:S01]  /*0ab0*/  IMAD R15, R15, 0x4, R12 ;  /* 0x000000040f0f7824 */ /* 0x000fe200078e020c */
[----:B------:R-:W-:Y:S01]  /*0ac0*/  ISETP.LT.AND P5, PT, R14, UR8, P5 ;  /* 0x000000080e007c0c */ /* 0x000fe2000afa1270 */
[----:B------:R-:W-:-:S04]  /*0ad0*/  IMAD.HI.U32 R6, R6, R0, RZ ;  /* 0x0000000006067227 */ /* 0x000fc800078e00ff */
[----:B------:R-:W-:Y:S02]  /*0ae0*/  IMAD R16, R16, 0x4, R15 ;  /* 0x0000000410107824 */ /* 0x000fe400078e020f */
[----:B------:R-:W-:Y:S02]  /*0af0*/  IMAD.MOV R6, RZ, RZ, -R6 ;  /* 0x000000ffff067224 */ /* 0x000fe400078e0a06 */
[----:B------:R-:W-:Y:S02]  /*0b00*/  IMAD R21, R21, 0x4, R16 ;  /* 0x0000000415157824 */ /* 0x000fe400078e0210 */
[C---:B------:R-:W-:Y:S02]  /*0b10*/  IMAD R0, R5.reuse, R6, R0 ;  /* 0x0000000605007224 */ /* 0x040fe400078e0200 */
[----:B------:R-:W-:Y:S02]  /*0b20*/  IMAD R24, R24, 0x4, R21 ;  /* 0x0000000418187824 */ /* 0x000fe400078e0215 */
[----:B------:R-:W-:Y:S01]  /*0b30*/  IMAD.U32 R10, RZ, RZ, UR10 ;  /* 0x0000000aff0a7e24 */ /* 0x000fe2000f8e00ff */
[----:B------:R-:W-:Y:S01]  /*0b40*/  ISETP.GT.U32.AND P0, PT, R5, R0, PT ;  /* 0x000000000500720c */ /* 0x000fe20003f04070 */
[----:B------:R-:W-:-:S02]  /*0b50*/  IMAD R25, R25, 0x4, R24 ;  /* 0x0000000419197824 */ /* 0x000fc400078e0218 */
[----:B------:R-:W-:Y:S02]  /*0b60*/  IMAD.U32 R7, RZ, RZ, UR10 ;  /* 0x0000000aff077e24 */ /* 0x000fe4000f8e00ff */
[----:B------:R-:W-:-:S04]  /*0b70*/  IMAD R26, R26, 0x4, R25 ;  /* 0x000000041a1a7824 */ /* 0x000fc800078e0219 */
[----:B------:R-:W-:-:S04]  /*0b80*/  IMAD R233, R233, 0x4, R26 ;  /* 0x00000004e9e97824 */ /* 0x000fc800078e021a */
[----:B------:R-:W-:Y:S01]  /*0b90*/  IMAD R6, R10, 0x4, R233 ;  /* 0x000000040a067824 */ /* 0x000fe200078e02e9 */
[----:B------:R-:W-:Y:S01]  /*0ba0*/  SHF.R.U32.HI R10, RZ, 0x5, R2 ;  /* 0x00000005ff0a7819 */ /* 0x000fe20000011602 */
[----:B------:R-:W-:Y:S01]  /*0bb0*/  @!P0 IMAD.IADD R0, R0, 0x1, -R5 ;  /* 0x0000000100008824 */ /* 0x000fe200078e0a05 */
[----:B------:R-:W-:Y:S01]  /*0bc0*/  ISETP.GE.AND P0, PT, R3, RZ, PT ;  /* 0x000000ff0300720c */ /* 0x000fe20003f06270 */
[----:B------:R-:W-:Y:S01]  /*0bd0*/  IMAD R6, R7, 0x4, R6 ;  /* 0x0000000407067824 */ /* 0x000fe200078e0206 */
[----:B------:R-:W-:Y:S02]  /*0be0*/  R2UR UR20, R10 ;  /* 0x000000000a1472ca */ /* 0x000fe400000e0000 */
[----:B------:R-:W-:Y:S01]  /*0bf0*/  ISETP.GT.U32.AND P3, PT, R5, R0, PT ;  /* 0x000000000500720c */ /* 0x000fe20003f64070 */
[----:B------:R-:W-:Y:S01]  /*0c00*/  IMAD R6, R7, 0x4, R6 ;  /* 0x0000000407067824 */ /* 0x000fe200078e0206 */
[----:B------:R-:W-:-:S03]  /*0c10*/  LOP3.LUT R10, R4, 0x10, RZ, 0xfc, !PT ;  /* 0x00000010040a7812 */ /* 0x000fc600078efcff */
[C---:B------:R-:W-:Y:S01]  /*0c20*/  IMAD R6, R7.reuse, 0x4, R6 ;  /* 0x0000000407067824 */ /* 0x040fe200078e0206 */
[----:B------:R-:W-:Y:S02]  /*0c30*/  ISETP.LT.AND P2, PT, R10, UR8, P2 ;  /* 0x000000080a007c0c */ /* 0x000fe40009741270 */
[----:B------:R-:W-:Y:S01]  /*0c40*/  LOP3.LUT R10, R4, 0x1c, RZ, 0xfc, !PT ;  /* 0x0000001c040a7812 */ /* 0x000fe200078efcff */
[C---:B------:R-:W-:Y:S02]  /*0c50*/  IMAD R6, R7.reuse, 0x4, R6 ;  /* 0x0000000407067824 */ /* 0x040fe400078e0206 */
[----:B------:R-:W-:Y:S02]  /*0c60*/  USHF.L.U32 UR4, UR20, 0x15, URZ ;  /* 0x0000001514047899 */ /* 0x000fe400080006ff */
[----:B------:R-:W-:Y:S01]  /*0c70*/  @!P3 IMAD.IADD R0, R0, 0x1, -R5 ;  /* 0x000000010000b824 */ /* 0x000fe200078e0a05 */
[----:B------:R-:W-:Y:S01]  /*0c80*/  PLOP3.LUT P3, PT, PT, PT, UP1, 0x80, 0x8 ;  /* 0x000000000008781c */ /* 0x000fe20003f6f018 */
[----:B------:R-:W-:Y:S01]  /*0c90*/  IMAD R6, R7, 0x4, R6 ;  /* 0x0000000407067824 */ /* 0x000fe200078e0206 */
[----:B------:R-:W-:Y:S01]  /*0ca0*/  LOP3.LUT R7, R4, 0x18, RZ, 0xfc, !PT ;  /* 0x0000001804077812 */ /* 0x000fe200078efcff */
[----:B------:R-:W-:Y:S01]  /*0cb0*/  IMAD.U32 R5, RZ, RZ, UR10 ;  /* 0x0000000aff057e24 */ /* 0x000fe2000f8e00ff */
[----:B------:R-:W-:Y:S01]  /*0cc0*/  USHF.L.U32 UR5, UR20, 0x4, URZ ;  /* 0x0000000414057899 */ /* 0x000fe200080006ff */
[----:B------:R-:W-:Y:S01]  /*0cd0*/  IMAD.MOV.U32 R17, RZ, RZ, R0 ;  /* 0x000000ffff117224 */ /* 0x000fe200078e0000 */
[----:B------:R-:W-:Y:S01]  /*0ce0*/  ISETP.LT.AND P4, PT, R7, UR8, P4 ;  /* 0x0000000807007c0c */ /* 0x000fe2000a781270 */
[----:B------:R-:W-:Y:S01]  /*0cf0*/  IMAD R6, R5, 0x4, R6 ;  /* 0x0000000405067824 */ /* 0x000fe200078e0206 */
[----:B------:R-:W-:Y:S01]  /*0d00*/  IABS R5, R39 ;  /* 0x0000002700057213 */ /* 0x000fe20000000000 */
[----:B------:R-:W-:Y:S01]  /*0d10*/  @!P0 IMAD.MOV R17, RZ, RZ, -R17 ;  /* 0x000000ffff118224 */ /* 0x000fe200078e0a11 */
[----:B------:R-:W-:Y:S01]  /*0d20*/  ISETP.LT.AND P0, PT, R10, UR8, P3 ;  /* 0x000000080a007c0c */ /* 0x000fe20009f01270 */
[----:B------:R-:W-:Y:S01]  /*0d30*/  IMAD.U32 R7, RZ, RZ, UR10 ;  /* 0x0000000aff077e24 */ /* 0x000fe2000f8e00ff */
[----:B------:R0:W1:Y:S01]  /*0d40*/  I2F.RP R10, R5 ;  /* 0x00000005000a7306 */ /* 0x0000620000209400 */
[----:B------:R-:W-:Y:S01]  /*0d50*/  @!P1 LOP3.LUT R17, RZ, R38, RZ, 0x33, !PT ;  /* 0x00000026ff119212 */ /* 0x000fe200078e33ff */
[----:B------:R-:W-:Y:S01]  /*0d60*/  ULOP3.LUT UR4, UR4, 0x600000, URZ, 0xc0, !UPT ;  /* 0x0060000004047892 */ /* 0x000fe2000f8ec0ff */
[----:B------:R-:W-:Y:S01]  /*0d70*/  ISETP.NE.U32.AND P3, PT, R36, RZ, PT ;  /* 0x000000ff2400720c */ /* 0x000fe20003f65070 */
[----:B------:R-:W-:Y:S01]  /*0d80*/  IMAD R7, R7, 0x4, R6 ;  /* 0x0000000407077824 */ /* 0x000fe200078e0206 */
[----:B------:R-:W-:Y:S01]  /*0d90*/  LOP3.LUT R0, R4, 0x20, RZ, 0xfc, !PT ;  /* 0x0000002004007812 */ /* 0x000fe200078efcff */
[----:B------:R-:W-:Y:S01]  /*0da0*/  IMAD R17, R17, UR9, RZ ;  /* 0x0000000911117c24 */ /* 0x000fe2000f8e02ff */
[----:B------:R-:W-:Y:S01]  /*0db0*/  ULOP3.LUT UR5, UR5, 0x40, URZ, 0xc0, !UPT ;  /* 0x0000004005057892 */ /* 0x000fe2000f8ec0ff */
[----:B----4-:R-:W-:Y:S11]  /*0dc0*/  BRA.U UP0, `(.L_x_5) ;  /* 0x0000000100187547 */ /* 0x010ff6000b800000 */
[----:B------:R-:W-:Y:S01]  /*0dd0*/  ELECT P1, URZ, PT ;  /* 0x0000000000ff782f */ /* 0x000fe20003820000 */
[----:B------:R-:W-:Y:S01]  /*0de0*/  IMAD.MOV.U32 R6, RZ, RZ, 0x1 ;  /* 0x00000001ff067424 */ /* 0x000fe200078e00ff */
[----:B------:R-:W-:Y:S01]  /*0df0*/  UMOV UR7, 0x40 ;  /* 0x0000004000077882 */ /* 0x000fe20000000000 */
[----:B------:R-:W-:Y:S01]  /*0e00*/  UVIRTCOUNT.DEALLOC.SMPOOL 0x80 ;  /* 0x000000800000784c */ /* 0x000fe20000000000 */
[----:B------:R-:W-:-:S09]  /*0e10*/  ULEA UR7, UR6, UR7, 0x18 ;  /* 0x0000000706077291 */ /* 0x000fd2000f8ec0ff */
[----:B------:R2:W-:Y:S03]  /*0e20*/  @P1 STS.U8 [UR7], R6 ;  /* 0x00000006ff001988 */ /* 0x0005e60008000007 */
.L_x_5:
[----:B------:R-:W-:Y:S01]  /*0e30*/  UIADD3 UR9, UPT, UPT, UR5, UR4, UR13 ;  /* 0x0000000405097290 */ /* 0x000fe2000fffe00d */
[----:B-1----:R-:W1:Y:S01]  /*0e40*/  MUFU.RCP R10, R10 ;  /* 0x0000000a000a7308 */ /* 0x002e620000001000 */
[----:B------:R-:W-:Y:S01]  /*0e50*/  VOTEU.ALL UP2, P3 ;  /* 0x0000000000ff7886 */ /* 0x000fe20001840000 */
[----:B------:R-:W-:Y:S01]  /*0e60*/  VOTEU.ALL UP3, P3 ;  /* 0x0000000000ff7886 */ /* 0x000fe20001860000 */
[----:B------:R-:W-:Y:S01]  /*0e70*/  IMAD.SHL.U32 R20, R17, 0x2, RZ ;  /* 0x0000000211147824 */ /* 0x000fe200078e00ff */
[----:B------:R-:W-:Y:S01]  /*0e80*/  PRMT R223, RZ, 0x7610, R223 ;  /* 0x00007610ffdf7816 */ /* 0x000fe200000000df */
[----:B------:R-:W-:Y:S01]  /*0e90*/  IMAD R18, R18, 0x4, R7 ;  /* 0x0000000412127824 */ /* 0x000fe200078e0207 */
[----:B------:R-:W-:-:S04]  /*0ea0*/  @!UP2 UIADD3 UR4, UPT, UPT, -UR15, 0x100000, URZ ;  /* 0x001000000f04a890 */ /* 0x000fc8000fffe1ff */
[----:B------:R-:W-:Y:S02]  /*0eb0*/  @!UP2 USHF.L.U32 UR5, UR4, 0xb, URZ ;  /* 0x0000000b0405a899 */ /* 0x000fe400080006ff */
[----:B------:R-:W-:Y:S01]  /*0ec0*/  @!UP2 USHF.L.U32 UR4, UR4, 0x1, URZ ;  /* 0x000000010404a899 */ /* 0x000fe200080006ff */
[----:B------:R-:W-:Y:S01]  /*0ed0*/  PLOP3.LUT P1, PT, PT, PT, UP1, 0x80, 0x8 ;  /* 0x000000000008781c */ /* 0x000fe20003f2f018 */
[----:B------:R-:W-:Y:S01]  /*0ee0*/  STTM.16dp32bit_t0_t15.x32 tmem[UR9], RZ ;  /* 0x000000ff000079ed */ /* 0x000fe20008a80009 */
[----:B------:R-:W-:Y:S01]  /*0ef0*/  STTM.16dp32bit_t16_t31.x32 tmem[UR9+0x20], RZ ;  /* 0x000020ff000079ed */ /* 0x000fe20008aa0009 */
[----:B------:R-:W3:Y:S02]  /*0f00*/  FENCE.VIEW.ASYNC.T ;  /* 0x00000000000073c6 */ /* 0x000ee40000000200 */
[----:B---3--:R-:W-:Y:S01]  /*0f10*/  BAR.SYNC.DEFER_BLOCKING 0x0 ;  /* 0x0000000000007b1d */ /* 0x008fe20000010000 */
[----:B------:R-:W-:Y:S01]  /*0f20*/  IADD3 R51, P6, PT, R20, UR16, RZ ;  /* 0x0000001014337c10 */ /* 0x000fe2000ffde0ff */
[----:B------:R-:W-:Y:S01]  /*0f30*/  IMAD.U32 R19, RZ, RZ, UR10 ;  /* 0x0000000aff137e24 */ /* 0x000fe2000f8e00ff */
[----:B------:R-:W-:-:S02]  /*0f40*/  ISETP.LT.AND P1, PT, R0, UR8, P1 ;  /* 0x0000000800007c0c */ /* 0x000fc40008f21270 */
[----:B------:R-:W-:Y:S01]  /*0f50*/  LEA.HI.X.SX32 R53, R17, UR17, 0x1, P6 ;  /* 0x0000001111357c11 */ /* 0x000fe2000b0f0eff */
[----:B-1----:R-:W-:Y:S01]  /*0f60*/  VIADD R10, R10, 0xffffffe ;  /* 0x0ffffffe0a0a7836 */ /* 0x002fe20000000000 */
[----:B--2---:R-:W-:Y:S01]  /*0f70*/  LEA R6, P6, R12, R51, 0x1 ;  /* 0x000000330c067211 */ /* 0x004fe200078c08ff */
[----:B------:R-:W-:Y:S01]  /*0f80*/  IMAD.SHL.U32 R37, R37, 0x80, RZ ;  /* 0x0000008025257824 */ /* 0x000fe200078e00ff */
[----:B------:R-:W-:Y:S02]  /*0f90*/  PRMT R208, RZ, 0x7610, R208 ;  /* 0x00007610ffd07816 */ /* 0x000fe400000000d0 */
[----:B------:R-:W-:Y:S01]  /*0fa0*/  PRMT R201, RZ, 0x7610, R201 ;  /* 0x00007610ffc97816 */ /* 0x000fe200000000c9 */
[----:B------:R-:W-:Y:S02]  /*0fb0*/  IMAD.U32 R27, RZ, RZ, UR10 ;  /* 0x0000000aff1b7e24 */ /* 0x000fe4000f8e00ff */
[----:B------:R-:W-:Y:S01]  /*0fc0*/  IMAD.MOV.U32 R22, RZ, RZ, RZ ;  /* 0x000000ffff167224 */ /* 0x000fe200078e00ff */
[----:B------:R-:W-:Y:S01]  /*0fd0*/  PRMT R206, RZ, 0x7610, R206 ;  /* 0x00007610ffce7816 */ /* 0x000fe200000000ce */
[----:B------:R-:W-:Y:S01]  /*0fe0*/  IMAD.U32 R47, RZ, RZ, UR10 ;  /* 0x0000000aff2f7e24 */ /* 0x000fe2000f8e00ff */
[----:B------:R-:W-:-:S02]  /*0ff0*/  PRMT R221, RZ, 0x7610, R221 ;  /* 0x00007610ffdd7816 */ /* 0x000fc400000000dd */
[----:B------:R-:W-:Y:S02]  /*1000*/  LOP3.LUT R40, R4, 0x30, RZ, 0xfc, !PT ;  /* 0x0000003004287812 */ /* 0x000fe400078efcff */
[----:B------:R-:W-:Y:S02]  /*1010*/  PRMT R204, RZ, 0x7610, R204 ;  /* 0x00007610ffcc7816 */ /* 0x000fe400000000cc */
[----:B------:R-:W-:Y:S01]  /*1020*/  PRMT R219, RZ, 0x7610, R219 ;  /* 0x00007610ffdb7816 */ /* 0x000fe200000000db */
[----:B------:R-:W1:Y:S02]  /*1030*/  FENCE.VIEW.ASYNC.S ;  /* 0x00000000000073c6 */ /* 0x000e640000000000 */
[----:B-1----:R1:W2:Y:S01]  /*1040*/  @!UP3 SYNCS.EXCH.64 URZ, [UR14], UR4 ;  /* 0x000000040effb5b2 */ /* 0x0022a20008000100 */
[----:B------:R-:W3:Y:S01]  /*1050*/  F2I.FTZ.U32.TRUNC.NTZ R23, R10 ;  /* 0x0000000a00177305 */ /* 0x000ee2000021f000 */
[----:B------:R-:W-:Y:S01]  /*1060*/  LEA.HI.X.SX32 R7, R12, R53, 0x1, P6 ;  /* 0x000000350c077211 */ /* 0x000fe200030f0eff */
[----:B--2---:R-:W-:Y:S01]  /*1070*/  BAR.SYNC.DEFER_BLOCKING 0x0 ;  /* 0x0000000000007b1d */ /* 0x004fe20000010000 */
[----:B------:R-:W-:Y:S01]  /*1080*/  LEA R14, P6, R15, R51, 0x1 ;  /* 0x000000330f0e7211 */ /* 0x000fe200078c08ff */
[----:B------:R-:W-:Y:S01]  /*1090*/  IMAD R12, R19, 0x4, R18 ;  /* 0x00000004130c7824 */ /* 0x000fe200078e0212 */
[----:B------:R-:W-:-:S02]  /*10a0*/  LOP3.LUT R0, R4, 0x24, RZ, 0xfc, !PT ;  /* 0x0000002404007812 */ /* 0x000fc400078efcff */
[----:B------:R-:W-:Y:S02]  /*10b0*/  LEA.HI.X.SX32 R15, R15, R53, 0x1, P6 ;  /* 0x000000350f0f7211 */ /* 0x000fe400030f0eff */
[C---:B------:R-:W-:Y:S02]  /*10c0*/  LOP3.LUT R33, R4.reuse, 0x34, RZ, 0xfc, !PT ;  /* 0x0000003404217812 */ /* 0x040fe400078efcff */
[----:B------:R-:W-:Y:S02]  /*10d0*/  PRMT R217, RZ, 0x7610, R217 ;  /* 0x00007610ffd97816 */ /* 0x000fe400000000d9 */
[----:B------:R-:W-:Y:S02]  /*10e0*/  PRMT R198, RZ, 0x7610, R198 ;  /* 0x00007610ffc67816 */ /* 0x000fe400000000c6 */
[----:B------:R-:W-:Y:S02]  /*10f0*/  LOP3.LUT R38, R4, 0x38, RZ, 0xfc, !PT ;  /* 0x0000003804267812 */ /* 0x000fe400078efcff */
[----:B------:R-:W-:-:S02]  /*1100*/  PRMT R200, RZ, 0x7610, R200 ;  /* 0x00007610ffc87816 */ /* 0x000fc400000000c8 */
[----:B------:R-:W-:Y:S02]  /*1110*/  PRMT R215, RZ, 0x7610, R215 ;  /* 0x00007610ffd77816 */ /* 0x000fe400000000d7 */
[C---:B------:R-:W-:Y:S02]  /*1120*/  LOP3.LUT R35, R4.reuse, 0x40, RZ, 0xfc, !PT ;  /* 0x0000004004237812 */ /* 0x040fe400078efcff */
[----:B------:R-:W-:Y:S02]  /*1130*/  PRMT R60, RZ, 0x7610, R60 ;  /* 0x00007610ff3c7816 */ /* 0x000fe4000000003c */
[----:B------:R-:W-:Y:S01]  /*1140*/  LOP3.LUT R34, R4, 0x44, RZ, 0xfc, !PT ;  /* 0x0000004404227812 */ /* 0x000fe200078efcff */
[----:B------:R2:W4:Y:S01]  /*1150*/  @P2 LDG.E.U16 R223, desc[UR22][R6.64] ;  /* 0x0000001606df2981 */ /* 0x000522000c1e1500 */
[----:B------:R-:W-:Y:S02]  /*1160*/  PLOP3.LUT P2, PT, PT, PT, UP1, 0x80, 0x8 ;  /* 0x000000000008781c */ /* 0x000fe40003f4f018 */
[----:B------:R-:W-:Y:S01]  /*1170*/  PRMT R213, RZ, 0x7610, R213 ;  /* 0x00007610ffd57816 */ /* 0x000fe200000000d5 */
[----:B---3--:R-:W-:Y:S01]  /*1180*/  IMAD.MOV R10, RZ, RZ, -R23 ;  /* 0x000000ffff0a7224 */ /* 0x008fe200078e0a17 */
[----:B------:R-:W-:Y:S01]  /*1190*/  LEA R18, P6, R16, R51, 0x1 ;  /* 0x0000003310127211 */ /* 0x000fe200078c08ff */
[----:B------:R3:W5:Y:S01]  /*11a0*/  @P5 LDG.E.U16 R208, desc[UR22][R14.64] ;  /* 0x000000160ed05981 */ /* 0x000762000c1e1500 */
[----:B------:R-:W-:-:S02]  /*11b0*/  ISETP.LT.AND P2, PT, R0, UR8, P2 ;  /* 0x0000000800007c0c */ /* 0x000fc40009741270 */
[----:B------:R-:W-:Y:S02]  /*11c0*/  PRMT R58, RZ, 0x7610, R58 ;  /* 0x00007610ff3a7816 */ /* 0x000fe4000000003a */
[C---:B------:R-:W-:Y:S02]  /*11d0*/  LOP3.LUT R32, R4.reuse, 0x4c, RZ, 0xfc, !PT ;  /* 0x0000004c04207812 */ /* 0x040fe400078efcff */
[----:B------:R-:W-:Y:S02]  /*11e0*/  PRMT R211, RZ, 0x7610, R211 ;  /* 0x00007610ffd37816 */ /* 0x000fe400000000d3 */
[C---:B------:R-:W-:Y:S02]  /*11f0*/  LOP3.LUT R31, R4.reuse, 0x50, RZ, 0xfc, !PT ;  /* 0x00000050041f7812 */ /* 0x040fe400078efcff */
[----:B------:R-:W-:Y:S02]  /*1200*/  LOP3.LUT R30, R4, 0x54, RZ, 0xfc, !PT ;  /* 0x00000054041e7812 */ /* 0x000fe400078efcff */
[----:B------:R-:W-:-:S02]  /*1210*/  PRMT R209, RZ, 0x7610, R209 ;  /* 0x00007610ffd17816 */ /* 0x000fc400000000d1 */
[C---:B------:R-:W-:Y:S02]  /*1220*/  LOP3.LUT R29, R4.reuse, 0x58, RZ, 0xfc, !PT ;  /* 0x00000058041d7812 */ /* 0x040fe400078efcff */
[----:B------:R-:W-:Y:S02]  /*1230*/  LOP3.LUT R28, R4, 0x5c, RZ, 0xfc, !PT ;  /* 0x0000005c041c7812 */ /* 0x000fe400078efcff */
[----:B------:R-:W-:Y:S02]  /*1240*/  PRMT R207, RZ, 0x7610, R207 ;  /* 0x00007610ffcf7816 */ /* 0x000fe400000000cf */
[----:B------:R-:W-:Y:S01]  /*1250*/  PRMT R205, RZ, 0x7610, R205 ;  /* 0x00007610ffcd7816 */ /* 0x000fe200000000cd */
[----:B------:R-:W-:Y:S01]  /*1260*/  IMAD.U32 R54, RZ, RZ, UR10 ;  /* 0x0000000aff367e24 */ /* 0x000fe2000f8e00ff */
[----:B------:R-:W-:Y:S02]  /*1270*/  SHF.R.U32.HI R0, RZ, 0x7, R2 ;  /* 0x00000007ff007819 */ /* 0x000fe40000011602 */
[----:B------:R-:W-:-:S02]  /*1280*/  PRMT R203, RZ, 0x7610, R203 ;  /* 0x00007610ffcb7816 */ /* 0x000fc400000000cb */
[----:B------:R-:W-:Y:S01]  /*1290*/  PRMT R199, RZ, 0x7610, R199 ;  /* 0x00007610ffc77816 */ /* 0x000fe200000000c7 */
[----:B------:R-:W-:Y:S01]  /*12a0*/  IMAD.SHL.U32 R202, R36, 0x2, RZ ;  /* 0x0000000224ca7824 */ /* 0x000fe200078e00ff */
[----:B------:R-:W-:Y:S01]  /*12b0*/  LEA.HI.X.SX32 R19, R16, R53, 0x1, P6 ;  /* 0x0000003510137211 */ /* 0x000fe200030f0eff */
[----:B------:R-:W0:Y:S01]  /*12c0*/  LDCU UR6, c[0x0][0x3b0] ;  /* 0x00007600ff0677ac */ /* 0x000e220008000800 */
[----:B--2---:R-:W-:Y:S02]  /*12d0*/  LOP3.LUT R7, R4, 0x2c, RZ, 0xfc, !PT ;  /* 0x0000002c04077812 */ /* 0x004fe400078efcff */
[----:B------:R-:W-:Y:S01]  /*12e0*/  PLOP3.LUT P6, PT, PT, PT, UP1, 0x80, 0x8 ;  /* 0x000000000008781c */ /* 0x000fe20003fcf018 */
[----:B------:R-:W-:Y:S01]  /*12f0*/  IMAD R12, R27, 0x4, R12 ;  /* 0x000000041b0c7824 */ /* 0x000fe200078e020c */
[----:B------:R-:W-:Y:S01]  /*1300*/  SGXT.U32 R6, R0, 0x1 ;  /* 0x000000010006781a */ /* 0x000fe20000000000 */
[----:B---3--:R-:W-:Y:S01]  /*1310*/  IMAD.U32 R15, RZ, RZ, UR10 ;  /* 0x0000000aff0f7e24 */ /* 0x008fe2000f8e00ff */
[----:B------:R-:W-:Y:S01]  /*1320*/  ISETP.LT.AND P6, PT, R7, UR8, P6 ;  /* 0x0000000807007c0c */ /* 0x000fe2000b7c1270 */
[----:B------:R-:W-:Y:S01]  /*1330*/  IMAD R7, R10, R5, RZ ;  /* 0x000000050a077224 */ /* 0x000fe200078e02ff */
[----:B------:R-:W-:Y:S01]  /*1340*/  LOP3.LUT R6, R37, R6, RZ, 0xfc, !PT ;  /* 0x0000000625067212 */ /* 0x000fe200078efcff */
[----:B------:R2:W3:Y:S01]  /*1350*/  @P4 LDG.E.U16 R201, desc[UR22][R18.64] ;  /* 0x0000001612c94981 */ /* 0x0004e2000c1e1500 */
[----:B------:R-:W-:Y:S01]  /*1360*/  LEA R14, P4, R21, R51, 0x1 ;  /* 0x00000033150e7211 */ /* 0x000fe200078808ff */
[----:B------:R-:W-:Y:S01]  /*1370*/  IMAD.HI.U32 R7, R23, R7, R22 ;  /* 0x0000000717077227 */ /* 0x000fe200078e0016 */
[----:B------:R-:W-:-:S02]  /*1380*/  LOP3.LUT R0, R4, 0x28, RZ, 0xfc, !PT ;  /* 0x0000002804007812 */ /* 0x000fc400078efcff */
[----:B------:R-:W-:Y:S02]  /*1390*/  PLOP3.LUT P5, PT, PT, PT, UP1, 0x80, 0x8 ;  /* 0x000000000008781c */ /* 0x000fe40003faf018 */
[----:B------:R-:W-:Y:S01]  /*13a0*/  IABS R50, R6 ;  /* 0x0000000600327213 */ /* 0x000fe20000000000 */
[----:B------:R-:W-:Y:S01]  /*13b0*/  IMAD R12, R15, 0x4, R12 ;  /* 0x000000040f0c7824 */ /* 0x000fe200078e020c */
[----:B------:R-:W-:Y:S02]  /*13c0*/  LEA.HI.X.SX32 R15, R21, R53, 0x1, P4 ;  /* 0x00000035150f7211 */ /* 0x000fe400020f0eff */
[----:B------:R-:W-:Y:S01]  /*13d0*/  ISETP.LT.AND P5, PT, R0, UR8, P5 ;  /* 0x0000000800007c0c */ /* 0x000fe2000afa1270 */
[----:B------:R-:W-:Y:S01]  /*13e0*/  IMAD.HI.U32 R0, R7, R50, RZ ;  /* 0x0000003207007227 */ /* 0x000fe200078e00ff */
[----:B------:R-:W-:Y:S01]  /*13f0*/  LOP3.LUT R10, R6, 0x7e, RZ, 0xfc, !PT ;  /* 0x0000007e060a7812 */ /* 0x000fe200078efcff */
[----:B------:R0:W3:Y:S01]  /*1400*/  @P0 LDG.E.U16 R206, desc[UR22][R14.64] ;  /* 0x000000160ece0981 */ /* 0x0000e2000c1e1500 */
[----:B--2---:R-:W-:Y:S01]  /*1410*/  LEA R18, P0, R24, R51, 0x1 ;  /* 0x0000003318127211 */ /* 0x004fe200078008ff */
[----:B------:R-:W-:Y:S01]  /*1420*/  IMAD.MOV R0, RZ, RZ, -R0 ;  /* 0x000000ffff007224 */ /* 0x000fe200078e0a00 */
[----:B------:R-:W-:-:S02]  /*1430*/  IABS R52, R10 ;  /* 0x0000000a00347213 */ /* 0x000fc40000000000 */
[----:B------:R-:W-:Y:S01]  /*1440*/  LEA.HI.X.SX32 R19, R24, R53, 0x1, P0 ;  /* 0x0000003518137211 */ /* 0x000fe200000f0eff */
[----:B------:R-:W-:Y:S01]  /*1450*/  IMAD R50, R5, R0, R50 ;  /* 0x0000000005327224 */ /* 0x000fe200078e0232 */
[----:B------:R-:W-:Y:S01]  /*1460*/  LEA R22, P0, R25, R51, 0x1 ;  /* 0x0000003319167211 */ /* 0x000fe200078008ff */
[----:B------:R-:W-:Y:S01]  /*1470*/  IMAD.HI.U32 R0, R7, R52, RZ ;  /* 0x0000003407007227 */ /* 0x000fe200078e00ff */
[----:B------:R-:W-:Y:S01]  /*1480*/  ISETP.GE.AND P4, PT, R10, RZ, PT ;  /* 0x000000ff0a00720c */ /* 0x000fe20003f86270 */
[----:B------:R2:W3:Y:S01]  /*1490*/  @P1 LDG.E.U16 R221, desc[UR22][R18.64] ;  /* 0x0000001612dd1981 */ /* 0x0004e2000c1e1500 */
[----:B------:R-:W-:Y:S01]  /*14a0*/  LEA.HI.X.SX32 R23, R25, R53, 0x1, P0 ;  /* 0x0000003519177211 */ /* 0x000fe200000f0eff */
[----:B------:R-:W-:Y:S01]  /*14b0*/  IMAD.MOV R0, RZ, RZ, -R0 ;  /* 0x000000ffff007224 */ /* 0x000fe200078e0a00 */
[----:B0-----:R-:W-:-:S03]  /*14c0*/  LEA R14, P0, R26, R51, 0x1 ;  /* 0x000000331a0e7211 */ /* 0x001fc600078008ff */
[----:B------:R-:W-:Y:S01]  /*14d0*/  IMAD R52, R5, R0, R52 ;  /* 0x0000000005347224 */ /* 0x000fe200078e0234 */
[----:B------:R-:W-:Y:S01]  /*14e0*/  LEA.HI.X.SX32 R15, R26, R53, 0x1, P0 ;  /* 0x000000351a0f7211 */ /* 0x000fe200000f0eff */
[----:B------:R-:W-:Y:S01]  /*14f0*/  IMAD.U32 R0, RZ, RZ, UR10 ;  /* 0x0000000aff007e24 */ /* 0x000fe2000f8e00ff */
[----:B------:R-:W-:Y:S01]  /*1500*/  PLOP3.LUT P0, PT, PT, PT, UP1, 0x80, 0x8 ;  /* 0x000000000008781c */ /* 0x000fe20003f0f018 */
[----:B------:R-:W-:Y:S02]  /*1510*/  IMAD R47, R47, 0x4, R12 ;  /* 0x000000042f2f7824 */ /* 0x000fe400078e020c */
[----:B------:R-:W-:Y:S01]  /*1520*/  IMAD.U32 R10, RZ, RZ, UR10 ;  /* 0x0000000aff0a7e24 */ /* 0x000fe2000f8e00ff */
[----:B------:R-:W-:Y:S01]  /*1530*/  ISETP.LT.AND P0, PT, R40, UR8, P0 ;  /* 0x0000000828007c0c */ /* 0x000fe20008701270 */
[----:B------:R-:W-:Y:S01]  /*1540*/  IMAD R0, R0, 0x4, R233 ;  /* 0x0000000400007824 */ /* 0x000fe200078e02e9 */
[----:B------:R-:W-:Y:S01]  /*1550*/  PLOP3.LUT P1, PT, PT, PT, UP1, 0x80, 0x8 ;  /* 0x000000000008781c */ /* 0x000fe20003f2f018 */
[----:B------:R-:W-:Y:S01]  /*1560*/  IMAD.U32 R21, RZ, RZ, UR10 ;  /* 0x0000000aff157e24 */ /* 0x000fe2000f8e00ff */
[----:B------:R-:W3:Y:S01]  /*1570*/  @P2 LDG.E.U16 R204, desc[UR22][R22.64] ;  /* 0x0000001616cc2981 */ /* 0x000ee2000c1e1500 */
[----:B------:R-:W-:Y:S01]  /*1580*/  IMAD R49, R10, 0x4, R47 ;  /* 0x000000040a317824 */ /* 0x000fe200078e022f */
[----:B--2---:R-:W-:Y:S01]  /*1590*/  LEA R18, P2, R0, R51, 0x1 ;  /* 0x0000003300127211 */ /* 0x004fe200078408ff */
[----:B------:R-:W-:Y:S01]  /*15a0*/  IMAD R10, R21, 0x4, R0 ;  /* 0x00000004150a7824 */ /* 0x000fe200078e0200 */
[----:B------:R0:W2:Y:S01]  /*15b0*/  @P5 LDG.E.U16 R219, desc[UR22][R14.64] ;  /* 0x000000160edb5981 */ /* 0x0000a2000c1e1500 */
[----:B------:R-:W-:-:S02]  /*15c0*/  ISETP.LT.AND P1, PT, R33, UR8, P1 ;  /* 0x0000000821007c0c */ /* 0x000fc40008f21270 */
[----:B------:R-:W-:Y:S02]  /*15d0*/  LEA.HI.X.SX32 R19, R0, R53, 0x1, P2 ;  /* 0x0000003500137211 */ /* 0x000fe400010f0eff */
[----:B0-----:R-:W-:-:S03]  /*15e0*/  LEA R14, P5, R233, R51, 0x1 ;  /* 0x00000033e90e7211 */ /* 0x001fc600078a08ff */
[----:B------:R-:W2:Y:S01]  /*15f0*/  @P0 LDG.E.U16 R217, desc[UR22][R18.64] ;  /* 0x0000001612d90981 */ /* 0x000ea2000c1e1500 */
[----:B------:R-:W-:Y:S02]  /*1600*/  LEA.HI.X.SX32 R15, R233, R53, 0x1, P5 ;  /* 0x00000035e90f7211 */ /* 0x000fe400028f0eff */
[C---:B------:R-:W-:Y:S02]  /*1610*/  LEA R22, P5, R10.reuse, R51, 0x1 ;  /* 0x000000330a167211 */ /* 0x040fe400078a08ff */
[----:B------:R-:W-:Y:S01]  /*1620*/  PLOP3.LUT P0, PT, PT, PT, UP1, 0x80, 0x8 ;  /* 0x000000000008781c */ /* 0x000fe20003f0f018 */
[----:B------:R-:W-:Y:S01]  /*1630*/  IMAD R0, R21, 0x4, R10 ;  /* 0x0000000415007824 */ /* 0x000fe200078e020a */
[----:B------:R-:W-:Y:S01]  /*1640*/  LEA.HI.X.SX32 R23, R10, R53, 0x1, P5 ;  /* 0x000000350a177211 */ /* 0x000fe200028f0eff */
[----:B------:R-:W-:Y:S01]  /*1650*/  IMAD.U32 R25, RZ, RZ, UR10 ;  /* 0x0000000aff197e24 */ /* 0x000fe2000f8e00ff */
[----:B------:R-:W-:Y:S01]  /*1660*/  ISETP.LT.AND P0, PT, R38, UR8, P0 ;  /* 0x0000000826007c0c */ /* 0x000fe20008701270 */
[----:B------:R0:W2:Y:S01]  /*1670*/  @P6 LDG.E.U16 R200, desc[UR22][R14.64] ;  /* 0x000000160ec86981 */ /* 0x0000a2000c1e1500 */
[----:B------:R-:W-:-:S03]  /*1680*/  LOP3.LUT R21, R4, 0x3c, RZ, 0xfc, !PT ;  /* 0x0000003c04157812 */ /* 0x000fc600078efcff */
[----:B------:R1:W2:Y:S01]  /*1690*/  @P1 LDG.E.U16 R198, desc[UR22][R22.64] ;  /* 0x0000001616c61981 */ /* 0x0002a2000c1e1500 */
[----:B------:R-:W-:Y:S01]  /*16a0*/  PLOP3.LUT P1, PT, PT, PT, UP1, 0x80, 0x8 ;  /* 0x000000000008781c */ /* 0x000fe20003f2f018 */
[----:B------:R-:W-:-:S03]  /*16b0*/  IMAD R10, R25, 0x4, R0 ;  /* 0x00000004190a7824 */ /* 0x000fc600078e0200 */
[----:B------:R-:W-:Y:S02]  /*16c0*/  ISETP.LT.AND P1, PT, R21, UR8, P1 ;  /* 0x0000000815007c0c */ /* 0x000fe40008f21270 */
[C---:B0-----:R-:W-:Y:S02]  /*16d0*/  LEA R14, P6, R0.reuse, R51, 0x1 ;  /* 0x00000033000e7211 */ /* 0x041fe400078c08ff */
[----:B------:R-:W-:Y:S02]  /*16e0*/  PLOP3.LUT P2, PT, PT, PT, UP1, 0x80, 0x8 ;  /* 0x000000000008781c */ /* 0x000fe40003f4f018 */
[----:B------:R-:W-:Y:S02]  /*16f0*/  LEA.HI.X.SX32 R15, R0, R53, 0x1, P6 ;  /* 0x00000035000f7211 */ /* 0x000fe400030f0eff */
[C---:B------:R-:W-:Y:S01]  /*1700*/  LEA R18, P5, R10.reuse, R51, 0x1 ;  /* 0x000000330a127211 */ /* 0x040fe200078a08ff */
[----:B------:R-:W-:Y:S01]  /*1710*/  IMAD R12, R27, 0x4, R10 ;  /* 0x000000041b0c7824 */ /* 0x000fe200078e020a */
[----:B------:R-:W-:Y:S01]  /*1720*/  ISETP.LT.AND P2, PT, R35, UR8, P2 ;  /* 0x0000000823007c0c */ /* 0x000fe20009741270 */
[----:B-1----:R-:W-:Y:S01]  /*1730*/  IMAD.U32 R23, RZ, RZ, UR10 ;  /* 0x0000000aff177e24 */ /* 0x002fe2000f8e00ff */
[----:B------:R-:W-:Y:S01]  /*1740*/  LEA.HI.X.SX32 R19, R10, R53, 0x1, P5 ;  /* 0x000000350a137211 */ /* 0x000fe200028f0eff */
[----:B------:R0:W2:Y:S01]  /*1750*/  @P0 LDG.E.U16 R215, desc[UR22][R14.64] ;  /* 0x000000160ed70981 */ /* 0x0000a2000c1e1500 */
[----:B------:R-:W-:Y:S01]  /*1760*/  PLOP3.LUT P0, PT, PT, PT, UP1, 0x80, 0x8 ;  /* 0x000000000008781c */ /* 0x000fe20003f0f018 */
[----:B------:R-:W-:Y:S01]  /*1770*/  IMAD R0, R23, 0x4, R12 ;  /* 0x0000000417007824 */ /* 0x000fe200078e020c */
[----:B------:R-:W-:Y:S01]  /*1780*/  LEA R24, P6, R12, R51, 0x1 ;  /* 0x000000330c187211 */ /* 0x000fe200078c08ff */
[----:B------:R1:W2:Y:S01]  /*1790*/  @P1 LDG.E.U16 R60, desc[UR22][R18.64] ;  /* 0x00000016123c1981 */ /* 0x0002a2000c1e1500 */
[----:B------:R-:W-:-:S02]  /*17a0*/  ISETP.LT.AND P0, PT, R34, UR8, P0 ;  /* 0x0000000822007c0c */ /* 0x000fc40008701270 */
[----:B------:R-:W-:Y:S02]  /*17b0*/  LOP3.LUT R22, R4, 0x48, RZ, 0xfc, !PT ;  /* 0x0000004804167812 */ /* 0x000fe400078efcff */
[----:B------:R-:W-:Y:S01]  /*17c0*/  PLOP3.LUT P1, PT, PT, PT, UP1, 0x80, 0x8 ;  /* 0x000000000008781c */ /* 0x000fe20003f2f018 */
[----:B------:R-:W-:Y:S01]  /*17d0*/  IMAD R10, R23, 0x4, R0 ;  /* 0x00000004170a7824 */ /* 0x000fe200078e0200 */
[----:B------:R-:W-:Y:S02]  /*17e0*/  LEA.HI.X.SX32 R25, R12, R53, 0x1, P6 ;  /* 0x000000350c197211 */ /* 0x000fe400030f0eff */
[----:B0-----:R-:W-:Y:S02]  /*17f0*/  LEA R14, P6, R0, R51, 0x1 ;  /* 0x00000033000e7211 */ /* 0x001fe400078c08ff */
[----:B------:R-:W-:Y:S01]  /*1800*/  ISETP.LT.AND P1, PT, R22, UR8, P1 ;  /* 0x0000000816007c0c */ /* 0x000fe20008f21270 */
[----:B------:R0:W2:Y:S01]  /*1810*/  @P2 LDG.E.U16 R213, desc[UR22][R24.64] ;  /* 0x0000001618d52981 */ /* 0x0000a2000c1e1500 */
[----:B------:R-:W-:Y:S01]  /*1820*/  LEA.HI.X.SX32 R15, R0, R53, 0x1, P6 ;  /* 0x00000035000f7211 */ /* 0x000fe200030f0eff */
[----:B------:R-:W-:Y:S01]  /*1830*/  IMAD R12, R27, 0x4, R10 ;  /* 0x000000041b0c7824 */ /* 0x000fe200078e020a */
[----:B------:R-:W-:Y:S01]  /*1840*/  PLOP3.LUT P2, PT, PT, PT, UP1, 0x80, 0x8 ;  /* 0x000000000008781c */ /* 0x000fe20003f4f018 */
[----:B-1----:R-:W-:-:S02]  /*1850*/  IMAD.U32 R19, RZ, RZ, UR10 ;  /* 0x0000000aff137e24 */ /* 0x002fc4000f8e00ff */
[----:B------:R-:W2:Y:S01]  /*1860*/  @P0 LDG.E.U16 R58, desc[UR22][R14.64] ;  /* 0x000000160e3a0981 */ /* 0x000ea2000c1e1500 */
[C---:B0-----:R-:W-:Y:S02]  /*1870*/  LEA R24, P5, R10.reuse, R51, 0x1 ;  /* 0x000000330a187211 */ /* 0x041fe400078a08ff */
[----:B------:R-:W-:Y:S02]  /*1880*/  PLOP3.LUT P0, PT, PT, PT, UP1, 0x80, 0x8 ;  /* 0x000000000008781c */ /* 0x000fe40003f0f018 */
[----:B------:R-:W-:Y:S02]  /*1890*/  LEA.HI.X.SX32 R25, R10, R53, 0x1, P5 ;  /* 0x000000350a197211 */ /* 0x000fe400028f0eff */
[----:B------:R-:W-:Y:S01]  /*18a0*/  ISETP.LT.AND P2, PT, R32, UR8, P2 ;  /* 0x0000000820007c0c */ /* 0x000fe20009741270 */
[----:B------:R-:W-:Y:S01]  /*18b0*/  IMAD R0, R19, 0x4, R12 ;  /* 0x0000000413007824 */ /* 0x000fe200078e020c */
[----:B------:R-:W-:Y:S01]  /*18c0*/  LEA R26, P6, R12, R51, 0x1 ;  /* 0x000000330c1a7211 */ /* 0x000fe200078c08ff */
[----:B------:R0:W2:Y:S01]  /*18d0*/  @P1 LDG.E.U16 R211, desc[UR22][R24.64] ;  /* 0x0000001618d31981 */ /* 0x0000a2000c1e1500 */
[----:B------:R-:W-:-:S02]  /*18e0*/  ISETP.LT.AND P0, PT, R31, UR8, P0 ;  /* 0x000000081f007c0c */ /* 0x000fc40008701270 */
[----:B------:R-:W-:Y:S01]  /*18f0*/  PLOP3.LUT P1, PT, PT, PT, UP1, 0x80, 0x8 ;  /* 0x000000000008781c */ /* 0x000fe20003f2f018 */
[----:B------:R-:W-:Y:S01]  /*1900*/  IMAD R10, R19, 0x4, R0 ;  /* 0x00000004130a7824 */ /* 0x000fe200078e0200 */
[----:B------:R-:W-:Y:S02]  /*1910*/  LEA.HI.X.SX32 R27, R12, R53, 0x1, P6 ;  /* 0x000000350c1b7211 */ /* 0x000fe400030f0eff */
[----:B------:R-:W-:Y:S02]  /*1920*/  PRMT R18, RZ, 0x7610, R18 ;  /* 0x00007610ff127816 */ /* 0x000fe40000000012 */
[----:B------:R-:W-:Y:S02]  /*1930*/  ISETP.LT.AND P1, PT, R30, UR8, P1 ;  /* 0x000000081e007c0c */ /* 0x000fe40008f21270 */
[-C--:B0-----:R-:W-:Y:S02]  /*1940*/  LEA R24, P6, R0, R51.reuse, 0x1 ;  /* 0x0000003300187211 */ /* 0x081fe400078c08ff */
[----:B------:R-:W-:Y:S01]  /*1950*/  LEA R42, P5, R10, R51, 0x1 ;  /* 0x000000330a2a7211 */ /* 0x000fe200078a08ff */
[----:B------:R0:W2:Y:S01]  /*1960*/  @P2 LDG.E.U16 R18, desc[UR22][R26.64] ;  /* 0x000000161a122981 */ /* 0x0000a2000c1e1500 */
[-C--:B------:R-:W-:Y:S01]  /*1970*/  LEA.HI.X.SX32 R25, R0, R53.reuse, 0x1, P6 ;  /* 0x0000003500197211 */ /* 0x080fe200030f0eff */
[----:B------:R-:W-:Y:S01]  /*1980*/  IMAD R12, R23, 0x4, R10 ;  /* 0x00000004170c7824 */ /* 0x000fe200078e020a */
[----:B------:R-:W-:Y:S01]  /*1990*/  PLOP3.LUT P2, PT, PT, PT, UP1, 0x80, 0x8 ;  /* 0x000000000008781c */ /* 0x000fe20003f4f018 */
[----:B------:R-:W-:Y:S01]  /*19a0*/  IMAD.U32 R15, RZ, RZ, UR10 ;  /* 0x0000000aff0f7e24 */ /* 0x000fe2000f8e00ff */
[----:B------:R-:W-:Y:S01]  /*19b0*/  PRMT R16, RZ, 0x7610, R16 ;  /* 0x00007610ff107816 */ /* 0x000fe20000000010 */
[----:B------:R-:W2:Y:S01]  /*19c0*/  @P0 LDG.E.U16 R209, desc[UR22][R24.64] ;  /* 0x0000001618d10981 */ /* 0x000ea2000c1e1500 */
[----:B------:R-:W-:-:S02]  /*19d0*/  LEA.HI.X.SX32 R43, R10, R53, 0x1, P5 ;  /* 0x000000350a2b7211 */ /* 0x000fc400028f0eff */
[----:B------:R-:W-:Y:S02]  /*19e0*/  PLOP3.LUT P0, PT, PT, PT, UP1, 0x80, 0x8 ;  /* 0x000000000008781c */ /* 0x000fe40003f0f018 */
[----:B------:R-:W-:Y:S01]  /*19f0*/  ISETP.LT.AND P2, PT, R29, UR8, P2 ;  /* 0x000000081d007c0c */ /* 0x000fe20009741270 */
[C---:B------:R-:W-:Y:S01]  /*1a00*/  IMAD R0, R15.reuse, 0x4, R12 ;  /* 0x000000040f007824 */ /* 0x040fe200078e020c */
[----:B------:R-:W-:Y:S01]  /*1a10*/  LEA R44, P6, R12, R51, 0x1 ;  /* 0x000000330c2c7211 */ /* 0x000fe200078c08ff */
[----:B------:R1:W2:Y:S01]  /*1a20*/  @P1 LDG.E.U16 R16, desc[UR22][R42.64] ;  /* 0x000000162a101981 */ /* 0x0002a2000c1e1500 */
[----:B------:R-:W-:Y:S02]  /*1a30*/  ISETP.LT.AND P0, PT, R28, UR8, P0 ;  /* 0x000000081c007c0c */ /* 0x000fe40008701270 */
[----:B0-----:R-:W-:Y:S02]  /*1a40*/  LOP3.LUT R27, R4, 0x60, RZ, 0xfc, !PT ;  /* 0x00000060041b7812 */ /* 0x001fe400078efcff */
[----:B------:R-:W-:Y:S01]  /*1a50*/  PLOP3.LUT P1, PT, PT, PT, UP1, 0x80, 0x8 ;  /* 0x000000000008781c */ /* 0x000fe20003f2f018 */
[----:B------:R-:W-:Y:S01]  /*1a60*/  IMAD R10, R15, 0x4, R0 ;  /* 0x000000040f0a7824 */ /* 0x000fe200078e0200 */
[----:B------:R-:W-:-:S02]  /*1a70*/  LEA.HI.X.SX32 R45, R12, R53, 0x1, P6 ;  /* 0x000000350c2d7211 */ /* 0x000fc400030f0eff */
[----:B------:R-:W-:Y:S02]  /*1a80*/  ISETP.LT.AND P1, PT, R27, UR8, P1 ;  /* 0x000000081b007c0c */ /* 0x000fe40008f21270 */
[----:B-1----:R-:W-:Y:S01]  /*1a90*/  LEA R42, P6, R0, R51, 0x1 ;  /* 0x00000033002a7211 */ /* 0x002fe200078c08ff */
[----:B------:R-:W-:Y:S01]  /*1aa0*/  VIADD R46, R20, UR16 ;  /* 0x00000010142e7c36 */ /* 0x000fe20008000000 */
[----:B------:R-:W-:Y:S01]  /*1ab0*/  PRMT R14, RZ, 0x7610, R14 ;  /* 0x00007610ff0e7816 */ /* 0x000fe2000000000e */
[----:B------:R-:W-:Y:S01]  /*1ac0*/  IMAD R15, R19, 0x4, R10 ;  /* 0x00000004130f7824 */ /* 0x000fe200078e020a */
[----:B------:R-:W-:Y:S01]  /*1ad0*/  LEA.HI.X.SX32 R43, R0, R53, 0x1, P6 ;  /* 0x00000035002b7211 */ /* 0x000fe200030f0eff */
[----:B------:R-:W2:Y:S01]  /*1ae0*/  @P2 LDG.E.U16 R207, desc[UR22][R44.64] ;  /* 0x000000162ccf2981 */ /* 0x000ea2000c1e1500 */
[-C--:B------:R-:W-:Y:S01]  /*1af0*/  LEA RZ, P5, R10, R51.reuse, 0x1 ;  /* 0x000000330aff7211 */ /* 0x080fe200078a08ff */
[--C-:B------:R-:W-:Y:S01]  /*1b00*/  IMAD R48, R49, 0x2, R46.reuse ;  /* 0x0000000231307824 */ /* 0x100fe200078e022e */
[----:B------:R-:W-:Y:S01]  /*1b10*/  LOP3.LUT R26, R4, 0x64, RZ, 0xfc, !PT ;  /* 0x00000064041a7812 */ /* 0x000fe200078efcff */
[----:B------:R-:W-:Y:S01]  /*1b20*/  IMAD R46, R47, 0x2, R46 ;  /* 0x000000022f2e7824 */ /* 0x000fe200078e022e */
[----:B------:R-:W-:Y:S01]  /*1b30*/  PLOP3.LUT P2, PT, PT, PT, UP1, 0x80, 0x8 ;  /* 0x000000000008781c */ /* 0x000fe20003f4f018 */
[----:B------:R-:W-:Y:S01]  /*1b40*/  IMAD.U32 R24, RZ, RZ, UR10 ;  /* 0x0000000aff187e24 */ /* 0x000fe2000f8e00ff */
[----:B------:R-:W-:Y:S01]  /*1b50*/  LEA RZ, P6, R15, R51, 0x1 ;  /* 0x000000330fff7211 */ /* 0x000fe200078c08ff */
[----:B------:R0:W2:Y:S01]  /*1b60*/  @P0 LDG.E.U16 R14, desc[UR22][R42.64] ;  /* 0x000000162a0e0981 */ /* 0x0000a2000c1e1500 */
[----:B------:R-:W-:-:S02]  /*1b70*/  LEA.HI.X.SX32 R47, R10, R53, 0x1, P5 ;  /* 0x000000350a2f7211 */ /* 0x000fc400028f0eff */
[----:B------:R-:W-:Y:S02]  /*1b80*/  LOP3.LUT R25, R4, 0x68, RZ, 0xfc, !PT ;  /* 0x0000006804197812 */ /* 0x000fe400078efcff */
[----:B------:R-:W-:Y:S02]  /*1b90*/  PLOP3.LUT P0, PT, PT, PT, UP1, 0x80, 0x8 ;  /* 0x000000000008781c */ /* 0x000fe40003f0f018 */
[----:B------:R-:W-:Y:S01]  /*1ba0*/  ISETP.LT.AND P2, PT, R26, UR8, P2 ;  /* 0x000000081a007c0c */ /* 0x000fe20009741270 */
[----:B------:R-:W-:Y:S01]  /*1bb0*/  IMAD R0, R24, 0x4, R15 ;  /* 0x0000000418007824 */ /* 0x000fe200078e020f */
[----:B------:R-:W-:Y:S01]  /*1bc0*/  LEA.HI.X.SX32 R49, R15, R53, 0x1, P6 ;  /* 0x000000350f317211 */ /* 0x000fe200030f0eff */
[----:B------:R1:W2:Y:S01]  /*1bd0*/  @P1 LDG.E.U16 R205, desc[UR22][R46.64] ;  /* 0x000000162ecd1981 */ /* 0x0002a2000c1e1500 */
[----:B------:R-:W-:Y:S01]  /*1be0*/  IMAD.U32 R15, RZ, RZ, UR10 ;  /* 0x0000000aff0f7e24 */ /* 0x000fe2000f8e00ff */
[----:B------:R-:W-:Y:S02]  /*1bf0*/  ISETP.LT.AND P0, PT, R25, UR8, P0 ;  /* 0x0000000819007c0c */ /* 0x000fe40008701270 */
[----:B------:R-:W-:-:S02]  /*1c00*/  LOP3.LUT R24, R4, 0x6c, RZ, 0xfc, !PT ;  /* 0x0000006c04187812 */ /* 0x000fc400078efcff */
[----:B------:R-:W-:Y:S01]  /*1c10*/  PLOP3.LUT P1, PT, PT, PT, UP1, 0x80, 0x8 ;  /* 0x000000000008781c */ /* 0x000fe20003f2f018 */
[----:B------:R-:W-:Y:S01]  /*1c20*/  IMAD R15, R15, 0x4, R0 ;  /* 0x000000040f0f7824 */ /* 0x000fe200078e0200 */
[----:B------:R-:W-:Y:S02]  /*1c30*/  PRMT R12, RZ, 0x7610, R12 ;  /* 0x00007610ff0c7816 */ /* 0x000fe4000000000c */
[----:B0-----:R-:W-:Y:S02]  /*1c40*/  LEA R42, P6, R0, R51, 0x1 ;  /* 0x00000033002a7211 */ /* 0x001fe400078c08ff */
[----:B------:R-:W-:Y:S02]  /*1c50*/  ISETP.LT.AND P1, PT, R24, UR8, P1 ;  /* 0x0000000818007c0c */ /* 0x000fe40008f21270 */
[----:B------:R-:W-:Y:S01]  /*1c60*/  LEA.HI.X.SX32 R43, R0, R53, 0x1, P6 ;  /* 0x00000035002b7211 */ /* 0x000fe200030f0eff */
[----:B------:R-:W-:Y:S01]  /*1c70*/  IMAD R0, R54, 0x4, R15 ;  /* 0x0000000436007824 */ /* 0x000fe200078e020f */
[----:B------:R-:W-:Y:S01]  /*1c80*/  LEA R44, P5, R15, R51, 0x1 ;  /* 0x000000330f2c7211 */ /* 0x000fe200078a08ff */
[----:B------:R0:W2:Y:S01]  /*1c90*/  @P2 LDG.E.U16 R12, desc[UR22][R48.64] ;  /* 0x00000016300c2981 */ /* 0x0000a2000c1e1500 */
[----:B------:R-:W-:-:S02]  /*1ca0*/  LOP3.LUT R23, R4, 0x70, RZ, 0xfc, !PT ;  /* 0x0000007004177812 */ /* 0x000fc400078efcff */
[----:B------:R-:W-:Y:S01]  /*1cb0*/  PLOP3.LUT P2, PT, PT, PT, UP1, 0x80, 0x8 ;  /* 0x000000000008781c */ /* 0x000fe20003f4f018 */
[----:B------:R-:W2:Y:S01]  /*1cc0*/  @P0 LDG.E.U16 R203, desc[UR22][R42.64] ;  /* 0x000000162acb0981 */ /* 0x000ea2000c1e1500 */
[----:B------:R-:W-:Y:S02]  /*1cd0*/  PRMT R10, RZ, 0x7610, R10 ;  /* 0x00007610ff0a7816 */ /* 0x000fe4000000000a */
[----:B------:R-:W-:Y:S02]  /*1ce0*/  LEA.HI.X.SX32 R45, R15, R53, 0x1, P5 ;  /* 0x000000350f2d7211 */ /* 0x000fe400028f0eff */
[C---:B-1----:R-:W-:Y:S02]  /*1cf0*/  LEA R46, P0, R0.reuse, R51, 0x1 ;  /* 0x00000033002e7211 */ /* 0x042fe400078008ff */
[----:B------:R-:W-:Y:S01]  /*1d00*/  ISETP.LT.AND P2, PT, R23, UR8, P2 ;  /* 0x0000000817007c0c */ /* 0x000fe20009741270 */
[----:B------:R-:W-:Y:S01]  /*1d10*/  IMAD.U32 R15, RZ, RZ, UR10 ;  /* 0x0000000aff0f7e24 */ /* 0x000fe2000f8e00ff */
[----:B------:R1:W2:Y:S01]  /*1d20*/  @P1 LDG.E.U16 R10, desc[UR22][R44.64] ;  /* 0x000000162c0a1981 */ /* 0x0002a2000c1e1500 */
[----:B------:R-:W-:-:S02]  /*1d30*/  LEA.HI.X.SX32 R47, R0, R53, 0x1, P0 ;  /* 0x00000035002f7211 */ /* 0x000fc400000f0eff */
[----:B------:R-:W-:Y:S02]  /*1d40*/  LOP3.LUT R19, R4, 0x74, RZ, 0xfc, !PT ;  /* 0x0000007404137812 */ /* 0x000fe400078efcff */
[----:B------:R-:W-:Y:S02]  /*1d50*/  PLOP3.LUT P0, PT, PT, PT, UP1, 0x80, 0x8 ;  /* 0x000000000008781c */ /* 0x000fe40003f0f018 */
[----:B------:R-:W-:Y:S01]  /*1d60*/  ISETP.GT.U32.AND P1, PT, R5, R52, PT ;  /* 0x000000340500720c */ /* 0x000fe20003f24070 */
[----:B------:R-:W-:Y:S01]  /*1d70*/  IMAD R15, R15, 0x4, R0 ;  /* 0x000000040f0f7824 */ /* 0x000fe200078e0200 */
[----:B------:R-:W-:Y:S01]  /*1d80*/  ISETP.LT.AND P0, PT, R19, UR8, P0 ;  /* 0x0000000813007c0c */ /* 0x000fe20008701270 */
[----:B0-----:R-:W-:Y:S01]  /*1d90*/  IMAD.U32 R48, RZ, RZ, UR10 ;  /* 0x0000000aff307e24 */ /* 0x001fe2000f8e00ff */
[----:B------:R-:W-:Y:S01]  /*1da0*/  LOP3.LUT R0, R6, 0x2, RZ, 0xfc, !PT ;  /* 0x0000000206007812 */ /* 0x000fe200078efcff */
[----:B------:R0:W2:Y:S01]  /*1db0*/  @P2 LDG.E.U16 R199, desc[UR22][R46.64] ;  /* 0x000000162ec72981 */ /* 0x0000a2000c1e1500 */
[----:B-1----:R-:W-:Y:S01]  /*1dc0*/  LEA R44, P5, R15, R51, 0x1 ;  /* 0x000000330f2c7211 */ /* 0x002fe200078a08ff */
[----:B------:R-:W-:Y:S01]  /*1dd0*/  IMAD R43, R48, 0x4, R15 ;  /* 0x00000004302b7824 */ /* 0x000fe200078e020f */
[----:B------:R-:W-:-:S02]  /*1de0*/  ISETP.GE.AND P2, PT, R0, RZ, PT ;  /* 0x000000ff0000720c */ /* 0x000fc40003f46270 */
[----:B------:R-:W-:Y:S02]  /*1df0*/  IABS R48, R0 ;  /* 0x0000000000307213 */ /* 0x000fe40000000000 */
[----:B------:R-:W-:Y:S01]  /*1e00*/  PRMT R0, RZ, 0x7610, R0 ;  /* 0x00007610ff007816 */ /* 0x000fe20000000000 */
[----:B------:R-:W-:Y:S01]  /*1e10*/  @!P1 IMAD.IADD R52, R52, 0x1, -R5 ;  /* 0x0000000134349824 */ /* 0x000fe200078e0a05 */
[----:B------:R-:W-:Y:S02]  /*1e20*/  LEA.HI.X.SX32 R45, R15, R53, 0x1, P5 ;  /* 0x000000350f2d7211 */ /* 0x000fe400028f0eff */
[----:B------:R-:W-:-:S03]  /*1e30*/  LEA R64, P6, R9, R51, 0x1 ;  /* 0x0000003309407211 */ /* 0x000fc600078c08ff */
[----:B------:R1:W2:Y:S01]  /*1e40*/  @P0 LDG.E.U16 R0, desc[UR22][R44.64] ;  /* 0x000000162c000981 */ /* 0x0002a2000c1e1500 */
[----:B------:R-:W-:Y:S02]  /*1e50*/  ISETP.GT.U32.AND P0, PT, R5, R52, PT ;  /* 0x000000340500720c */ /* 0x000fe40003f04070 */
[----:B0-----:R-:W-:Y:S02]  /*1e60*/  LOP3.LUT R47, R6, 0x6, RZ, 0xfc, !PT ;  /* 0x00000006062f7812 */ /* 0x001fe400078efcff */
[----:B------:R-:W-:Y:S02]  /*1e70*/  LEA.HI.X.SX32 R65, R9, R53, 0x1, P6 ;  /* 0x0000003509417211 */ /* 0x000fe400030f0eff */
[----:B------:R-:W-:Y:S02]  /*1e80*/  ISETP.GT.U32.AND P6, PT, R5, R50, PT ;  /* 0x000000320500720c */ /* 0x000fe40003fc4070 */
[----:B------:R-:W-:Y:S01]  /*1e90*/  LEA R62, P1, R8, R51, 0x1 ;  /* 0x00000033083e7211 */ /* 0x000fe200078208ff */
[----:B------:R-:W-:Y:S01]  /*1ea0*/  IMAD.HI.U32 R15, R7, R48, RZ ;  /* 0x00000030070f7227 */ /* 0x000fe200078e00ff */
[----:B------:R-:W-:-:S02]  /*1eb0*/  IABS R56, R47 ;  /* 0x0000002f00387213 */ /* 0x000fc40000000000 */
[----:B------:R-:W-:Y:S01]  /*1ec0*/  LEA.HI.X.SX32 R63, R8, R53, 0x1, P1 ;  /* 0x00000035083f7211 */ /* 0x000fe200008f0eff */
[----:B------:R-:W-:Y:S01]  /*1ed0*/  IMAD.MOV R15, RZ, RZ, -R15 ;  /* 0x000000ffff0f7224 */ /* 0x000fe200078e0a0f */
[-C--:B------:R-:W-:Y:S01]  /*1ee0*/  LEA R68, P1, R11, R51.reuse, 0x1 ;  /* 0x000000330b447211 */ /* 0x080fe200078208ff */
[----:B------:R-:W-:Y:S01]  /*1ef0*/  IMAD.U32 R46, RZ, RZ, UR10 ;  /* 0x0000000aff2e7e24 */ /* 0x000fe2000f8e00ff */
[----:B------:R-:W-:Y:S01]  /*1f00*/  LEA R42, P5, R43, R51, 0x1 ;  /* 0x000000332b2a7211 */ /* 0x000fe200078a08ff */
[----:B------:R-:W-:Y:S01]  /*1f10*/  IMAD.HI.U32 R8, R7, R56, RZ ;  /* 0x0000003807087227 */ /* 0x000fe200078e00ff */
[----:B------:R-:W-:-:S03]  /*1f20*/  LEA.HI.X.SX32 R69, R11, R53, 0x1, P1 ;  /* 0x000000350b457211 */ /* 0x000fc600008f0eff */
[----:B------:R-:W-:Y:S01]  /*1f30*/  @!P0 IMAD.IADD R52, R52, 0x1, -R5 ;  /* 0x0000000134348824 */ /* 0x000fe200078e0a05 */
[----:B------:R-:W-:Y:S01]  /*1f40*/  LOP3.LUT R49, R6, 0x4, RZ, 0xfc, !PT ;  /* 0x0000000406317812 */ /* 0x000fe200078efcff */
[----:B------:R-:W-:Y:S02]  /*1f50*/  IMAD R11, R5, R15, R48 ;  /* 0x0000000f050b7224 */ /* 0x000fe400078e0230 */
[----:B------:R-:W-:Y:S01]  /*1f60*/  IMAD R46, R46, 0x4, R43 ;  /* 0x000000042e2e7824 */ /* 0x000fe200078e022b */
[----:B------:R-:W-:Y:S01]  /*1f70*/  LEA.HI.X.SX32 R43, R43, R53, 0x1, P5 ;  /* 0x000000352b2b7211 */ /* 0x000fe200028f0eff */
[----:B------:R-:W-:Y:S01]  /*1f80*/  IMAD.MOV R15, RZ, RZ, -R8 ;  /* 0x000000ffff0f7224 */ /* 0x000fe200078e0a08 */
[C---:B------:R-:W-:Y:S01]  /*1f90*/  LEA R66, P5, R13.reuse, R51, 0x1 ;  /* 0x000000330d427211 */ /* 0x040fe200078a08ff */
[----:B------:R-:W-:Y:S02]  /*1fa0*/  IMAD.MOV.U32 R8, RZ, RZ, R52 ;  /* 0x000000ffff087224 */ /* 0x000fe400078e0034 */
[----:B------:R-:W-:Y:S01]  /*1fb0*/  @!P6 IMAD.IADD R50, R50, 0x1, -R5 ;  /* 0x000000013232e824 */ /* 0x000fe200078e0a05 */
[----:B------:R-:W-:Y:S01]  /*1fc0*/  IABS R54, R49 ;  /* 0x0000003100367213 */ /* 0x000fe20000000000 */
[----:B------:R-:W-:Y:S01]  /*1fd0*/  @!P4 IMAD.MOV R8, RZ, RZ, -R8 ;  /* 0x000000ffff08c224 */ /* 0x000fe200078e0a08 */
[----:B------:R-:W-:-:S02]  /*1fe0*/  LEA.HI.X.SX32 R67, R13, R53, 0x1, P5 ;  /* 0x000000350d437211 */ /* 0x000fc400028f0eff */
[----:B------:R-:W-:Y:S02]  /*1ff0*/  ISETP.GT.U32.AND P4, PT, R5, R50, PT ;  /* 0x000000320500720c */ /* 0x000fe40003f84070 */
[----:B-1----:R-:W-:Y:S01]  /*2000*/  LEA R44, P5, R46, R51, 0x1 ;  /* 0x000000332e2c7211 */ /* 0x002fe200078a08ff */
[----:B------:R-:W-:-:S03]  /*2010*/  IMAD.HI.U32 R41, R7, R54, RZ ;  /* 0x0000003607297227 */ /* 0x000fc600078e00ff */
[----:B------:R-:W-:Y:S01]  /*2020*/  LEA.HI.X.SX32 R45, R46, R53, 0x1, P5 ;  /* 0x000000352e2d7211 */ /* 0x000fe200028f0eff */
[----:B------:R-:W-:Y:S01]  /*2030*/  IMAD.MOV R41, RZ, RZ, -R41 ;  /* 0x000000ffff297224 */ /* 0x000fe200078e0a29 */
[C---:B------:R-:W-:Y:S02]  /*2040*/  ISETP.GT.U32.AND P5, PT, R5.reuse, R11, PT ;  /* 0x0000000b0500720c */ /* 0x040fe40003fa4070 */
[----:B------:R-:W-:Y:S01]  /*2050*/  ISETP.GE.AND P6, PT, R6, RZ, PT ;  /* 0x000000ff0600720c */ /* 0x000fe20003fc6270 */
[C---:B------:R-:W-:Y:S02]  /*2060*/  IMAD R13, R5.reuse, R41, R54 ;  /* 0x00000029050d7224 */ /* 0x040fe400078e0236 */
[----:B------:R-:W-:Y:S02]  /*2070*/  @!P4 IMAD.IADD R50, R50, 0x1, -R5 ;  /* 0x000000013232c824 */ /* 0x000fe400078e0a05 */
[C---:B------:R-:W-:Y:S01]  /*2080*/  IMAD R15, R5.reuse, R15, R56 ;  /* 0x0000000f050f7224 */ /* 0x040fe200078e0238 */
[----:B------:R-:W-:Y:S01]  /*2090*/  ISETP.GT.U32.AND P4, PT, R5, R13, PT ;  /* 0x0000000d0500720c */ /* 0x000fe20003f84070 */
[----:B------:R-:W-:-:S04]  /*20a0*/  IMAD.MOV.U32 R9, RZ, RZ, R50 ;  /* 0x000000ffff097224 */ /* 0x000fc800078e0032 */
[----:B------:R-:W-:Y:S02]  /*20b0*/  @!P5 IMAD.IADD R11, R11, 0x1, -R5 ;  /* 0x000000010b0bd824 */ /* 0x000fe400078e0a05 */
[----:B------:R-:W-:Y:S01]  /*20c0*/  @!P6 IMAD.MOV R9, RZ, RZ, -R9 ;  /* 0x000000ffff09e224 */ /* 0x000fe200078e0a09 */
[C---:B------:R-:W-:Y:S02]  /*20d0*/  ISETP.GT.U32.AND P6, PT, R5.reuse, R15, PT ;  /* 0x0000000f0500720c */ /* 0x040fe40003fc4070 */
[----:B------:R-:W-:Y:S02]  /*20e0*/  ISETP.GT.U32.AND P5, PT, R5, R11, PT ;  /* 0x0000000b0500720c */ /* 0x000fe40003fa4070 */
[C---:B------:R-:W-:Y:S02]  /*20f0*/  LOP3.LUT R53, R6.reuse, 0xa, RZ, 0xfc, !PT ;  /* 0x0000000a06357812 */ /* 0x040fe400078efcff */
[----:B------:R-:W-:Y:S01]  /*2100*/  ISETP.GE.AND P1, PT, R49, RZ, PT ;  /* 0x000000ff3100720c */ /* 0x000fe20003f26270 */
[----:B------:R-:W-:Y:S01]  /*2110*/  @!P4 IMAD.IADD R13, R13, 0x1, -R5 ;  /* 0x000000010d0dc824 */ /* 0x000fe200078e0a05 */
[----:B------:R-:W-:-:S02]  /*2120*/  LOP3.LUT R49, R6, 0x8, RZ, 0xfc, !PT ;  /* 0x0000000806317812 */ /* 0x000fc400078efcff */
[C---:B------:R-:W-:Y:S02]  /*2130*/  LOP3.LUT R55, R6.reuse, 0xc, RZ, 0xfc, !PT ;  /* 0x0000000c06377812 */ /* 0x040fe400078efcff */
[----:B------:R-:W-:Y:S02]  /*2140*/  IABS R54, R53 ;  /* 0x0000003500367213 */ /* 0x000fe40000000000 */
[----:B------:R-:W-:Y:S02]  /*2150*/  IABS R52, R49 ;  /* 0x0000003100347213 */ /* 0x000fe40000000000 */
[----:B------:R-:W-:Y:S01]  /*2160*/  IABS R56, R55 ;  /* 0x0000003700387213 */ /* 0x000fe20000000000 */
[----:B------:R-:W-:Y:S01]  /*2170*/  IMAD.HI.U32 R46, R7, R54, RZ ;  /* 0x00000036072e7227 */ /* 0x000fe200078e00ff */
[----:B------:R-:W-:Y:S02]  /*2180*/  ISETP.GT.U32.AND P4, PT, R5, R13, PT ;  /* 0x0000000d0500720c */ /* 0x000fe40003f84070 */
[----:B------:R-:W-:Y:S01]  /*2190*/  LOP3.LUT R57, R6, 0xe, RZ, 0xfc, !PT ;  /* 0x0000000e06397812 */ /* 0x000fe200078efcff */
[----:B------:R-:W-:Y:S01]  /*21a0*/  @!P6 IMAD.IADD R15, R15, 0x1, -R5 ;  /* 0x000000010f0fe824 */ /* 0x000fe200078e0a05 */
[----:B------:R-:W-:Y:S01]  /*21b0*/  ISETP.GE.AND P0, PT, R47, RZ, PT ;  /* 0x000000ff2f00720c */ /* 0x000fe20003f06270 */
[----:B------:R-:W-:Y:S01]  /*21c0*/  IMAD.HI.U32 R41, R7, R52, RZ ;  /* 0x0000003407297227 */ /* 0x000fe200078e00ff */
[----:B------:R-:W-:-:S03]  /*21d0*/  IABS R70, R57 ;  /* 0x0000003900467213 */ /* 0x000fc60000000000 */
[----:B------:R-:W-:Y:S01]  /*21e0*/  @!P5 IMAD.IADD R11, R11, 0x1, -R5 ;  /* 0x000000010b0bd824 */ /* 0x000fe200078e0a05 */
[----:B------:R-:W-:Y:S01]  /*21f0*/  ISETP.GE.AND P5, PT, R49, RZ, PT ;  /* 0x000000ff3100720c */ /* 0x000fe20003fa6270 */
[----:B------:R-:W-:Y:S01]  /*2200*/  IMAD.HI.U32 R47, R7, R56, RZ ;  /* 0x00000038072f7227 */ /* 0x000fe200078e00ff */
[----:B------:R-:W-:-:S03]  /*2210*/  ISETP.GT.U32.AND P6, PT, R5, R15, PT ;  /* 0x0000000f0500720c */ /* 0x000fc60003fc4070 */
[----:B------:R-:W-:Y:S02]  /*2220*/  IMAD.MOV R49, RZ, RZ, -R46 ;  /* 0x000000ffff317224 */ /* 0x000fe400078e0a2e */
[----:B------:R-:W-:Y:S02]  /*2230*/  IMAD.MOV R41, RZ, RZ, -R41 ;  /* 0x000000ffff297224 */ /* 0x000fe400078e0a29 */
[----:B------:R-:W-:Y:S02]  /*2240*/  IMAD.MOV R50, RZ, RZ, -R47 ;  /* 0x000000ffff327224 */ /* 0x000fe400078e0a2f */
[----:B------:R-:W-:Y:S02]  /*2250*/  IMAD R47, R5, R49, R54 ;  /* 0x00000031052f7224 */ /* 0x000fe400078e0236 */
[----:B------:R-:W-:-:S04]  /*2260*/  IMAD.HI.U32 R48, R7, R70, RZ ;  /* 0x0000004607307227 */ /* 0x000fc800078e00ff */
[----:B------:R-:W-:Y:S02]  /*2270*/  IMAD R46, R5, R41, R52 ;  /* 0x00000029052e7224 */ /* 0x000fe400078e0234 */
[----:B------:R-:W-:Y:S01]  /*2280*/  @!P4 IMAD.IADD R13, R13, 0x1, -R5 ;  /* 0x000000010d0dc824 */ /* 0x000fe200078e0a05 */
[C---:B------:R-:W-:Y:S01]  /*2290*/  ISETP.GT.U32.AND P4, PT, R5.reuse, R47, PT ;  /* 0x0000002f0500720c */ /* 0x040fe20003f84070 */
[----:B------:R-:W-:Y:S02]  /*22a0*/  IMAD.MOV R51, RZ, RZ, -R48 ;  /* 0x000000ffff337224 */ /* 0x000fe400078e0a30 */
[C---:B------:R-:W-:Y:S02]  /*22b0*/  IMAD R48, R5.reuse, R50, R56 ;  /* 0x0000003205307224 */ /* 0x040fe400078e0238 */
[----:B------:R-:W-:Y:S01]  /*22c0*/  @!P2 IMAD.MOV R11, RZ, RZ, -R11 ;  /* 0x000000ffff0ba224 */ /* 0x000fe200078e0a0b */
[----:B------:R-:W-:Y:S01]  /*22d0*/  ISETP.GT.U32.AND P2, PT, R5, R46, PT ;  /* 0x0000002e0500720c */ /* 0x000fe20003f44070 */
[----:B------:R-:W-:Y:S01]  /*22e0*/  @!P6 IMAD.IADD R15, R15, 0x1, -R5 ;  /* 0x000000010f0fe824 */ /* 0x000fe200078e0a05 */
[----:B------:R-:W-:-:S02]  /*22f0*/  LOP3.LUT R59, R6, 0x10, RZ, 0xfc, !PT ;  /* 0x00000010063b7812 */ /* 0x000fc400078efcff */
[----:B------:R-:W-:Y:S02]  /*2300*/  ISETP.GT.U32.AND P6, PT, R5, R48, PT ;  /* 0x000000300500720c */ /* 0x000fe40003fc4070 */
[----:B------:R-:W-:Y:S02]  /*2310*/  IABS R50, R59 ;  /* 0x0000003b00327213 */ /* 0x000fe40000000000 */
[C---:B------:R-:W-:Y:S01]  /*2320*/  LOP3.LUT R61, R6.reuse, 0x12, RZ, 0xfc, !PT ;  /* 0x00000012063d7812 */ /* 0x040fe200078efcff */
[----:B------:R-:W-:Y:S01]  /*2330*/  @!P4 IMAD.IADD R47, R47, 0x1, -R5 ;  /* 0x000000012f2fc824 */ /* 0x000fe200078e0a05 */
[----:B------:R-:W-:Y:S01]  /*2340*/  LOP3.LUT R71, R6, 0x14, RZ, 0xfc, !PT ;  /* 0x0000001406477812 */ /* 0x000fe200078efcff */
[----:B------:R-:W-:Y:S01]  /*2350*/  IMAD.HI.U32 R41, R7, R50, RZ ;  /* 0x0000003207297227 */ /* 0x000fe200078e00ff */
[----:B------:R-:W-:-:S03]  /*2360*/  IABS R52, R61 ;  /* 0x0000003d00347213 */ /* 0x000fc60000000000 */
[----:B------:R-:W-:Y:S01]  /*2370*/  @!P2 IMAD.IADD R46, R46, 0x1, -R5 ;  /* 0x000000012e2ea824 */ /* 0x000fe200078e0a05 */
[----:B------:R-:W-:Y:S01]  /*2380*/  IABS R54, R71 ;  /* 0x0000004700367213 */ /* 0x000fe20000000000 */
[C---:B------:R-:W-:Y:S02]  /*2390*/  IMAD R49, R5.reuse, R51, R70 ;  /* 0x0000003305317224 */ /* 0x040fe400078e0246 */
[----:B------:R-:W-:Y:S02]  /*23a0*/  IMAD.MOV R51, RZ, RZ, -R41 ;  /* 0x000000ffff337224 */ /* 0x000fe400078e0a29 */
[----:B------:R-:W-:Y:S01]  /*23b0*/  @!P1 IMAD.MOV R13, RZ, RZ, -R13 ;  /* 0x000000ffff0d9224 */ /* 0x000fe200078e0a0d */
[----:B------:R-:W-:Y:S01]  /*23c0*/  ISETP.GT.U32.AND P1, PT, R5, R47, PT ;  /* 0x0000002f0500720c */ /* 0x000fe20003f24070 */
[----:B------:R-:W-:-:S04]  /*23d0*/  IMAD.HI.U32 R41, R7, R52, RZ ;  /* 0x0000003407297227 */ /* 0x000fc800078e00ff */
[----:B------:R-:W-:Y:S01]  /*23e0*/  @!P6 IMAD.IADD R48, R48, 0x1, -R5 ;  /* 0x000000013030e824 */ /* 0x000fe200078e0a05 */
[C---:B------:R-:W-:Y:S01]  /*23f0*/  ISETP.GT.U32.AND P6, PT, R5.reuse, R46, PT ;  /* 0x0000002e0500720c */ /* 0x040fe20003fc4070 */
[C---:B------:R-:W-:Y:S01]  /*2400*/  IMAD R50, R5.reuse, R51, R50 ;  /* 0x0000003305327224 */ /* 0x040fe200078e0232 */
[----:B------:R-:W-:Y:S01]  /*2410*/  ISETP.GT.U32.AND P2, PT, R5, R49, PT ;  /* 0x000000310500720c */ /* 0x000fe20003f44070 */
[----:B------:R-:W-:Y:S01]  /*2420*/  IMAD.HI.U32 R51, R7, R54, RZ ;  /* 0x0000003607337227 */ /* 0x000fe200078e00ff */
[----:B------:R-:W-:-:S03]  /*2430*/  LOP3.LUT R72, R6, 0x16, RZ, 0xfc, !PT ;  /* 0x0000001606487812 */ /* 0x000fc600078efcff */
[----:B------:R-:W-:Y:S01]  /*2440*/  IMAD.MOV R41, RZ, RZ, -R41 ;  /* 0x000000ffff297224 */ /* 0x000fe200078e0a29 */
[----:B------:R-:W-:Y:S01]  /*2450*/  ISETP.GE.AND P4, PT, R53, RZ, PT ;  /* 0x000000ff3500720c */ /* 0x000fe20003f86270 */
[----:B------:R-:W-:Y:S01]  /*2460*/  IMAD.MOV R53, RZ, RZ, -R51 ;  /* 0x000000ffff357224 */ /* 0x000fe200078e0a33 */
[----:B------:R-:W-:Y:S01]  /*2470*/  IABS R56, R72 ;  /* 0x0000004800387213 */ /* 0x000fe20000000000 */
[----:B------:R-:W-:Y:S02]  /*2480*/  IMAD R51, R5, R41, R52 ;  /* 0x0000002905337224 */ /* 0x000fe400078e0234 */
[----:B------:R-:W-:Y:S01]  /*2490*/  @!P1 IMAD.IADD R47, R47, 0x1, -R5 ;  /* 0x000000012f2f9824 */ /* 0x000fe200078e0a05 */
[----:B------:R-:W-:Y:S01]  /*24a0*/  LOP3.LUT R73, R6, 0x18, RZ, 0xfc, !PT ;  /* 0x0000001806497812 */ /* 0x000fe200078efcff */
[----:B------:R-:W-:Y:S01]  /*24b0*/  IMAD.HI.U32 R41, R7, R56, RZ ;  /* 0x0000003807297227 */ /* 0x000fe200078e00ff */
[----:B------:R-:W-:-:S03]  /*24c0*/  ISETP.GT.U32.AND P1, PT, R5, R51, PT ;  /* 0x000000330500720c */ /* 0x000fc60003f24070 */
[--C-:B------:R-:W-:Y:S01]  /*24d0*/  @!P6 IMAD.IADD R46, R46, 0x1, -R5.reuse ;  /* 0x000000012e2ee824 */ /* 0x100fe200078e0a05 */
[----:B------:R-:W-:Y:S01]  /*24e0*/  ISETP.GT.U32.AND P6, PT, R5, R50, PT ;  /* 0x000000320500720c */ /* 0x000fe20003fc4070 */
[----:B------:R-:W-:Y:S02]  /*24f0*/  @!P2 IMAD.IADD R49, R49, 0x1, -R5 ;  /* 0x000000013131a824 */ /* 0x000fe400078e0a05 */
[C---:B------:R-:W-:Y:S01]  /*2500*/  IMAD R52, R5.reuse, R53, R54 ;  /* 0x0000003505347224 */ /* 0x040fe200078e0236 */
[----:B------:R-:W-:Y:S01]  /*2510*/  IABS R54, R73 ;  /* 0x0000004900367213 */ /* 0x000fe20000000000 */
[----:B------:R-:W-:Y:S02]  /*2520*/  IMAD.MOV R41, RZ, RZ, -R41 ;  /* 0x000000ffff297224 */ /* 0x000fe400078e0a29 */
[----:B------:R-:W-:Y:S01]  /*2530*/  @!P0 IMAD.MOV R15, RZ, RZ, -R15 ;  /* 0x000000ffff0f8224 */ /* 0x000fe200078e0a0f */
[C---:B------:R-:W-:Y:S01]  /*2540*/  ISETP.GT.U32.AND P0, PT, R5.reuse, R48, PT ;  /* 0x000000300500720c */ /* 0x040fe20003f04070 */
[C---:B------:R-:W-:Y:S01]  /*2550*/  IMAD R53, R5.reuse, R41, R56 ;  /* 0x0000002905357224 */ /* 0x040fe200078e0238 */
[----:B------:R-:W-:Y:S01]  /*2560*/  ISETP.GT.U32.AND P2, PT, R5, R49, PT ;  /* 0x000000310500720c */ /* 0x000fe20003f44070 */
[----:B------:R-:W-:Y:S01]  /*2570*/  IMAD.HI.U32 R41, R7, R54, RZ ;  /* 0x0000003607297227 */ /* 0x000fe200078e00ff */
[----:B------:R-:W-:-:S03]  /*2580*/  LOP3.LUT R74, R6, 0x1a, RZ, 0xfc, !PT ;  /* 0x0000001a064a7812 */ /* 0x000fc600078efcff */
[----:B------:R-:W-:Y:S01]  /*2590*/  @!P1 IMAD.IADD R51, R51, 0x1, -R5 ;  /* 0x0000000133339824 */ /* 0x000fe200078e0a05 */
[----:B------:R-:W-:Y:S01]  /*25a0*/  IABS R56, R74 ;  /* 0x0000004a00387213 */ /* 0x000fe20000000000 */
[----:B------:R-:W-:Y:S02]  /*25b0*/  IMAD.MOV R41, RZ, RZ, -R41 ;  /* 0x000000ffff297224 */ /* 0x000fe400078e0a29 */
[----:B------:R-:W-:Y:S01]  /*25c0*/  @!P6 IMAD.IADD R50, R50, 0x1, -R5 ;  /* 0x000000013232e824 */ /* 0x000fe200078e0a05 */
[C---:B------:R-:W-:Y:S01]  /*25d0*/  ISETP.GT.U32.AND P6, PT, R5.reuse, R53, PT ;  /* 0x000000350500720c */ /* 0x040fe20003fc4070 */
[----:B------:R-:W-:Y:S01]  /*25e0*/  @!P5 IMAD.MOV R46, RZ, RZ, -R46 ;  /* 0x000000ffff2ed224 */ /* 0x000fe200078e0a2e */
[C---:B------:R-:W-:Y:S01]  /*25f0*/  ISETP.GT.U32.AND P5, PT, R5.reuse, R51, PT ;  /* 0x000000330500720c */ /* 0x040fe20003fa4070 */
[----:B------:R-:W-:Y:S02]  /*2600*/  IMAD R54, R5, R41, R54 ;  /* 0x0000002905367224 */ /* 0x000fe400078e0236 */
[----:B------:R-:W-:-:S04]  /*2610*/  IMAD.HI.U32 R41, R7, R56, RZ ;  /* 0x0000003807297227 */ /* 0x000fc800078e00ff */
[--C-:B------:R-:W-:Y:S01]  /*2620*/  @!P0 IMAD.IADD R48, R48, 0x1, -R5.reuse ;  /* 0x0000000130308824 */ /* 0x100fe200078e0a05 */
[----:B------:R-:W-:Y:S01]  /*2630*/  ISETP.GE.AND P0, PT, R55, RZ, PT ;  /* 0x000000ff3700720c */ /* 0x000fe20003f06270 */
[----:B------:R-:W-:Y:S01]  /*2640*/  @!P2 IMAD.IADD R49, R49, 0x1, -R5 ;  /* 0x000000013131a824 */ /* 0x000fe200078e0a05 */
[----:B------:R-:W-:Y:S01]  /*2650*/  ISETP.GT.U32.AND P2, PT, R5, R52, PT ;  /* 0x000000340500720c */ /* 0x000fe20003f44070 */
[----:B------:R-:W-:Y:S01]  /*2660*/  IMAD.MOV R55, RZ, RZ, -R41 ;  /* 0x000000ffff377224 */ /* 0x000fe200078e0a29 */
[----:B------:R-:W-:Y:S01]  /*2670*/  LOP3.LUT R75, R6, 0x1c, RZ, 0xfc, !PT ;  /* 0x0000001c064b7812 */ /* 0x000fe200078efcff */
[--C-:B------:R-:W-:Y:S02]  /*2680*/  @!P6 IMAD.IADD R53, R53, 0x1, -R5.reuse ;  /* 0x000000013535e824 */ /* 0x100fe400078e0a05 */
[C---:B------:R-:W-:Y:S01]  /*2690*/  IMAD R55, R5.reuse, R55, R56 ;  /* 0x0000003705377224 */ /* 0x040fe200078e0238 */
[----:B------:R-:W-:Y:S01]  /*26a0*/  ISETP.GT.U32.AND P6, PT, R5, R50, PT ;  /* 0x000000320500720c */ /* 0x000fe20003fc4070 */
[----:B------:R-:W-:Y:S01]  /*26b0*/  @!P5 IMAD.IADD R51, R51, 0x1, -R5 ;  /* 0x000000013333d824 */ /* 0x000fe200078e0a05 */
[----:B------:R-:W-:-:S02]  /*26c0*/  IABS R70, R75 ;  /* 0x0000004b00467213 */ /* 0x000fc40000000000 */
[----:B------:R-:W-:-:S03]  /*26d0*/  ISETP.GT.U32.AND P5, PT, R5, R55, PT ;  /* 0x000000370500720c */ /* 0x000fc60003fa4070 */
[----:B------:R-:W-:Y:S01]  /*26e0*/  @!P2 IMAD.IADD R52, R52, 0x1, -R5 ;  /* 0x000000013434a824 */ /* 0x000fe200078e0a05 */
[----:B------:R-:W-:Y:S01]  /*26f0*/  ISETP.GE.AND P2, PT, R59, RZ, PT ;  /* 0x000000ff3b00720c */ /* 0x000fe20003f46270 */
[----:B------:R-:W-:Y:S01]  /*2700*/  IMAD.HI.U32 R41, R7, R70, RZ ;  /* 0x0000004607297227 */ /* 0x000fe200078e00ff */
[----:B------:R-:W-:Y:S02]  /*2710*/  ISETP.GE.AND P1, PT, R57, RZ, PT ;  /* 0x000000ff3900720c */ /* 0x000fe40003f26270 */
[----:B------:R-:W-:Y:S01]  /*2720*/  LOP3.LUT R59, R6, 0x1e, RZ, 0xfc, !PT ;  /* 0x0000001e063b7812 */ /* 0x000fe200078efcff */
[----:B------:R-:W-:Y:S01]  /*2730*/  @!P0 IMAD.MOV R48, RZ, RZ, -R48 ;  /* 0x000000ffff308224 */ /* 0x000fe200078e0a30 */
[C---:B------:R-:W-:Y:S01]  /*2740*/  ISETP.GT.U32.AND P0, PT, R5.reuse, R52, PT ;  /* 0x000000340500720c */ /* 0x040fe20003f04070 */
[----:B------:R-:W-:Y:S01]  /*2750*/  IMAD.MOV R41, RZ, RZ, -R41 ;  /* 0x000000ffff297224 */ /* 0x000fe200078e0a29 */
[----:B------:R-:W-:Y:S01]  /*2760*/  IABS R57, R59 ;  /* 0x0000003b00397213 */ /* 0x000fe20000000000 */
[--C-:B------:R-:W-:Y:S01]  /*2770*/  @!P6 IMAD.IADD R50, R50, 0x1, -R5.reuse ;  /* 0x000000013232e824 */ /* 0x100fe200078e0a05 */
[----:B------:R-:W-:Y:S01]  /*2780*/  ISETP.GT.U32.AND P6, PT, R5, R54, PT ;  /* 0x000000360500720c */ /* 0x000fe20003fc4070 */
[----:B------:R-:W-:-:S02]  /*2790*/  @!P5 IMAD.IADD R55, R55, 0x1, -R5 ;  /* 0x000000013737d824 */ /* 0x000fc400078e0a05 */
[C---:B------:R-:W-:Y:S02]  /*27a0*/  IMAD R56, R5.reuse, R41, R70 ;  /* 0x0000002905387224 */ /* 0x040fe400078e0246 */
[----:B------:R-:W-:Y:S01]  /*27b0*/  IMAD.MOV.U32 R70, RZ, RZ, R57 ;  /* 0x000000ffff467224 */ /* 0x000fe200078e0039 */
[----:B------:R-:W-:Y:S01]  /*27c0*/  ISETP.GT.U32.AND P5, PT, R5, R55, PT ;  /* 0x000000370500720c */ /* 0x000fe20003fa4070 */
[----:B------:R-:W-:Y:S01]  /*27d0*/  @!P1 IMAD.MOV R49, RZ, RZ, -R49 ;  /* 0x000000ffff319224 */ /* 0x000fe200078e0a31 */
[----:B------:R-:W-:Y:S01]  /*27e0*/  ISETP.GE.AND P1, PT, R61, RZ, PT ;  /* 0x000000ff3d00720c */ /* 0x000fe20003f26270 */
[----:B------:R-:W-:-:S04]  /*27f0*/  IMAD.HI.U32 R41, R7, R70, RZ ;  /* 0x0000004607297227 */ /* 0x000fc800078e00ff */
[----:B------:R-:W-:Y:S01]  /*2800*/  @!P4 IMAD.MOV R47, RZ, RZ, -R47 ;  /* 0x000000ffff2fc224 */ /* 0x000fe200078e0a2f */
[C---:B------:R-:W-:Y:S01]  /*2810*/  ISETP.GT.U32.AND P4, PT, R5.reuse, R53, PT ;  /* 0x000000350500720c */ /* 0x040fe20003f84070 */
[----:B------:R-:W-:Y:S01]  /*2820*/  @!P2 IMAD.MOV R50, RZ, RZ, -R50 ;  /* 0x000000ffff32a224 */ /* 0x000fe200078e0a32 */
[----:B------:R-:W-:Y:S01]  /*2830*/  ISETP.GT.U32.AND P2, PT, R5, R56, PT ;  /* 0x000000380500720c */ /* 0x000fe20003f44070 */
[----:B------:R-:W-:Y:S01]  /*2840*/  @!P0 IMAD.IADD R52, R52, 0x1, -R5 ;  /* 0x0000000134348824 */ /* 0x000fe200078e0a05 */
[----:B------:R-:W-:Y:S01]  /*2850*/  ISETP.GE.AND P0, PT, R71, RZ, PT ;  /* 0x000000ff4700720c */ /* 0x000fe20003f06270 */
[----:B------:R-:W-:Y:S02]  /*2860*/  IMAD.MOV R41, RZ, RZ, -R41 ;  /* 0x000000ffff297224 */ /* 0x000fe400078e0a29 */
[----:B------:R-:W-:Y:S02]  /*2870*/  @!P6 IMAD.IADD R54, R54, 0x1, -R5 ;  /* 0x000000013636e824 */ /* 0x000fe400078e0a05 */
[----:B------:R-:W-:-:S02]  /*2880*/  IMAD R57, R5, R41, R70 ;  /* 0x0000002905397224 */ /* 0x000fc400078e0246 */
[----:B------:R-:W-:Y:S01]  /*2890*/  @!P5 IMAD.IADD R55, R55, 0x1, -R5 ;  /* 0x000000013737d824 */ /* 0x000fe200078e0a05 */
[C---:B------:R-:W-:Y:S01]  /*28a0*/  ISETP.GT.U32.AND P6, PT, R5.reuse, R54, PT ;  /* 0x000000360500720c */ /* 0x040fe20003fc4070 */
[----:B------:R-:W-:Y:S01]  /*28b0*/  @!P1 IMAD.MOV R51, RZ, RZ, -R51 ;  /* 0x000000ffff339224 */ /* 0x000fe200078e0a33 */
[----:B------:R-:W-:Y:S01]  /*28c0*/  ISETP.GT.U32.AND P5, PT, R5, R57, PT ;  /* 0x000000390500720c */ /* 0x000fe20003fa4070 */
[--C-:B------:R-:W-:Y:S01]  /*28d0*/  @!P4 IMAD.IADD R53, R53, 0x1, -R5.reuse ;  /* 0x000000013535c824 */ /* 0x100fe200078e0a05 */
[----:B------:R-:W-:Y:S01]  /*28e0*/  ISETP.GE.AND P1, PT, R73, RZ, PT ;  /* 0x000000ff4900720c */ /* 0x000fe20003f26270 */
[----:B------:R-:W-:Y:S01]  /*28f0*/  @!P2 IMAD.IADD R56, R56, 0x1, -R5 ;  /* 0x000000013838a824 */ /* 0x000fe200078e0a05 */
[----:B------:R-:W-:Y:S01]  /*2900*/  ISETP.GE.AND P4, PT, R72, RZ, PT ;  /* 0x000000ff4800720c */ /* 0x000fe20003f86270 */
[----:B------:R-:W-:Y:S01]  /*2910*/  @!P0 IMAD.MOV R52, RZ, RZ, -R52 ;  /* 0x000000ffff348224 */ /* 0x000fe200078e0a34 */
[----:B------:R-:W-:Y:S02]  /*2920*/  ISETP.GE.AND P0, PT, R74, RZ, PT ;  /* 0x000000ff4a00720c */ /* 0x000fe40003f06270 */
[----:B------:R-:W-:-:S02]  /*2930*/  LOP3.LUT R41, R6, 0x20, RZ, 0xfc, !PT ;  /* 0x0000002006297812 */ /* 0x000fc400078efcff */
[----:B------:R-:W-:Y:S01]  /*2940*/  ISETP.GT.U32.AND P2, PT, R5, R56, PT ;  /* 0x000000380500720c */ /* 0x000fe20003f44070 */
[--C-:B------:R-:W-:Y:S01]  /*2950*/  @!P6 IMAD.IADD R54, R54, 0x1, -R5.reuse ;  /* 0x000000013636e824 */ /* 0x100fe200078e0a05 */
[----:B------:R-:W-:Y:S01]  /*2960*/  ISETP.GE.AND P6, PT, R59, RZ, PT ;  /* 0x000000ff3b00720c */ /* 0x000fe20003fc6270 */
[----:B------:R-:W-:Y:S01]  /*2970*/  @!P5 IMAD.IADD R57, R57, 0x1, -R5 ;  /* 0x000000013939d824 */ /* 0x000fe200078e0a05 */
[----:B------:R-:W-:Y:S02]  /*2980*/  IABS R70, R41 ;  /* 0x0000002900467213 */ /* 0x000fe40000000000 */
[C---:B------:R-:W-:Y:S01]  /*2990*/  LOP3.LUT R59, R6.reuse, 0x22, RZ, 0xfc, !PT ;  /* 0x00000022063b7812 */ /* 0x040fe200078efcff */
[----:B------:R-:W-:Y:S01]  /*29a0*/  @!P1 IMAD.MOV R54, RZ, RZ, -R54 ;  /* 0x000000ffff369224 */ /* 0x000fe200078e0a36 */
[----:B------:R-:W-:Y:S01]  /*29b0*/  LOP3.LUT R61, R6, 0x24, RZ, 0xfc, !PT ;  /* 0x00000024063d7812 */ /* 0x000fe200078efcff */
[----:B------:R-:W-:Y:S01]  /*29c0*/  @!P4 IMAD.MOV R53, RZ, RZ, -R53 ;  /* 0x000000ffff35c224 */ /* 0x000fe200078e0a35 */
[----:B------:R-:W-:Y:S01]  /*29d0*/  ISETP.GE.AND P1, PT, R41, RZ, PT ;  /* 0x000000ff2900720c */ /* 0x000fe20003f26270 */
[----:B------:R-:W-:Y:S01]  /*29e0*/  IMAD.HI.U32 R41, R7, R70, RZ ;  /* 0x0000004607297227 */ /* 0x000fe200078e00ff */
[----:B------:R-:W-:-:S02]  /*29f0*/  IABS R72, R59 ;  /* 0x0000003b00487213 */ /* 0x000fc40000000000 */
[----:B------:R-:W-:Y:S01]  /*2a00*/  ISETP.GE.AND P4, PT, R75, RZ, PT ;  /* 0x000000ff4b00720c */ /* 0x000fe20003f86270 */
[----:B------:R-:W-:Y:S01]  /*2a10*/  @!P0 IMAD.MOV R55, RZ, RZ, -R55 ;  /* 0x000000ffff378224 */ /* 0x000fe200078e0a37 */
[----:B------:R-:W-:Y:S02]  /*2a20*/  IABS R74, R61 ;  /* 0x0000003d004a7213 */ /* 0x000fe40000000000 */
[----:B------:R-:W-:Y:S01]  /*2a30*/  ISETP.GT.U32.AND P5, PT, R5, R57, PT ;  /* 0x000000390500720c */ /* 0x000fe20003fa4070 */
[----:B------:R-:W-:Y:S01]  /*2a40*/  @!P2 IMAD.IADD R56, R56, 0x1, -R5 ;  /* 0x000000013838a824 */ /* 0x000fe200078e0a05 */
[----:B------:R-:W-:Y:S01]  /*2a50*/  ISETP.GE.AND P0, PT, R59, RZ, PT ;  /* 0x000000ff3b00720c */ /* 0x000fe20003f06270 */
[----:B------:R-:W-:Y:S01]  /*2a60*/  IMAD.MOV R59, RZ, RZ, -R41 ;  /* 0x000000ffff3b7224 */ /* 0x000fe200078e0a29 */
[----:B------:R-:W-:Y:S01]  /*2a70*/  ISETP.GE.AND P2, PT, R61, RZ, PT ;  /* 0x000000ff3d00720c */ /* 0x000fe20003f46270 */
[----:B------:R-:W-:-:S04]  /*2a80*/  IMAD.HI.U32 R41, R7, R72, RZ ;  /* 0x0000004807297227 */ /* 0x000fc800078e00ff */
[----:B------:R-:W-:-:S04]  /*2a90*/  IMAD.HI.U32 R61, R7, R74, RZ ;  /* 0x0000004a073d7227 */ /* 0x000fc800078e00ff */
[C---:B------:R-:W-:Y:S02]  /*2aa0*/  IMAD R59, R5.reuse, R59, R70 ;  /* 0x0000003b053b7224 */ /* 0x040fe400078e0246 */
[----:B------:R-:W-:Y:S02]  /*2ab0*/  IMAD.MOV R70, RZ, RZ, -R41 ;  /* 0x000000ffff467224 */ /* 0x000fe400078e0a29 */
[----:B------:R-:W-:Y:S02]  /*2ac0*/  IMAD.MOV R71, RZ, RZ, -R61 ;  /* 0x000000ffff477224 */ /* 0x000fe400078e0a3d */
[C---:B------:R-:W-:Y:S01]  /*2ad0*/  IMAD R61, R5.reuse, R70, R72 ;  /* 0x00000046053d7224 */ /* 0x040fe200078e0248 */
[----:B------:R-:W-:Y:S01]  /*2ae0*/  LOP3.LUT R77, R6, 0x26, RZ, 0xfc, !PT ;  /* 0x00000026064d7812 */ /* 0x000fe200078efcff */
[----:B------:R-:W-:Y:S01]  /*2af0*/  @!P4 IMAD.MOV R56, RZ, RZ, -R56 ;  /* 0x000000ffff38c224 */ /* 0x000fe200078e0a38 */
[----:B------:R-:W-:Y:S01]  /*2b00*/  ISETP.GT.U32.AND P4, PT, R5, R59, PT ;  /* 0x0000003b0500720c */ /* 0x000fe20003f84070 */
[----:B------:R-:W-:-:S02]  /*2b10*/  @!P5 IMAD.IADD R57, R57, 0x1, -R5 ;  /* 0x000000013939d824 */ /* 0x000fc400078e0a05 */
[----:B------:R-:W-:Y:S01]  /*2b20*/  IMAD R70, R5, R71, R74 ;  /* 0x0000004705467224 */ /* 0x000fe200078e024a */
[----:B------:R-:W-:Y:S01]  /*2b30*/  IABS R76, R77 ;  /* 0x0000004d004c7213 */ /* 0x000fe20000000000 */
[----:B------:R-:W-:-:S03]  /*2b40*/  @!P6 IMAD.MOV R57, RZ, RZ, -R57 ;  /* 0x000000ffff39e224 */ /* 0x000fc600078e0a39 */
[----:B------:R-:W-:Y:S01]  /*2b50*/  ISETP.GT.U32.AND P6, PT, R5, R70, PT ;  /* 0x000000460500720c */ /* 0x000fe20003fc4070 */
[----:B------:R-:W-:Y:S01]  /*2b60*/  IMAD.HI.U32 R41, R7, R76, RZ ;  /* 0x0000004c07297227 */ /* 0x000fe200078e00ff */
[----:B------:R-:W-:-:S03]  /*2b70*/  LOP3.LUT R81, R6, 0x2a, RZ, 0xfc, !PT ;  /* 0x0000002a06517812 */ /* 0x000fc600078efcff */
[----:B------:R-:W-:Y:S02]  /*2b80*/  IMAD.MOV R41, RZ, RZ, -R41 ;  /* 0x000000ffff297224 */ /* 0x000fe400078e0a29 */
[--C-:B------:R-:W-:Y:S01]  /*2b90*/  @!P4 IMAD.IADD R59, R59, 0x1, -R5.reuse ;  /* 0x000000013b3bc824 */ /* 0x100fe200078e0a05 */
[C---:B------:R-:W-:Y:S01]  /*2ba0*/  ISETP.GT.U32.AND P5, PT, R5.reuse, R61, PT ;  /* 0x0000003d0500720c */ /* 0x040fe20003fa4070 */
[C---:B------:R-:W-:Y:S01]  /*2bb0*/  IMAD R71, R5.reuse, R41, R76 ;  /* 0x0000002905477224 */ /* 0x040fe200078e024c */
[----:B------:R-:W-:Y:S02]  /*2bc0*/  IABS R76, R81 ;  /* 0x00000051004c7213 */ /* 0x000fe40000000000 */
[----:B------:R-:W-:Y:S01]  /*2bd0*/  ISETP.GT.U32.AND P4, PT, R5, R59, PT ;  /* 0x0000003b0500720c */ /* 0x000fe20003f84070 */
[----:B------:R-:W-:Y:S02]  /*2be0*/  @!P6 IMAD.IADD R70, R70, 0x1, -R5 ;  /* 0x000000014646e824 */ /* 0x000fe400078e0a05 */
[----:B------:R-:W-:-:S03]  /*2bf0*/  IMAD.HI.U32 R72, R7, R76, RZ ;  /* 0x0000004c07487227 */ /* 0x000fc600078e00ff */
[----:B------:R-:W-:Y:S01]  /*2c00*/  ISETP.GT.U32.AND P6, PT, R5, R70, PT ;  /* 0x000000460500720c */ /* 0x000fe20003fc4070 */
[----:B------:R-:W-:Y:S01]  /*2c10*/  IMAD.MOV R73, RZ, RZ, -R72 ;  /* 0x000000ffff497224 */ /* 0x000fe200078e0a48 */
[C---:B------:R-:W-:Y:S01]  /*2c20*/  LOP3.LUT R79, R6.reuse, 0x28, RZ, 0xfc, !PT ;  /* 0x00000028064f7812 */ /* 0x040fe200078efcff */
[--C-:B------:R-:W-:Y:S02]  /*2c30*/  @!P5 IMAD.IADD R61, R61, 0x1, -R5.reuse ;  /* 0x000000013d3dd824 */ /* 0x100fe400078e0a05 */
[----:B------:R-:W-:Y:S01]  /*2c40*/  IMAD R73, R5, R73, R76 ;  /* 0x0000004905497224 */ /* 0x000fe200078e024c */
[----:B------:R-:W-:Y:S01]  /*2c50*/  IABS R74, R79 ;  /* 0x0000004f004a7213 */ /* 0x000fe20000000000 */
[----:B------:R-:W-:Y:S01]  /*2c60*/  @!P4 IMAD.IADD R59, R59, 0x1, -R5 ;  /* 0x000000013b3bc824 */ /* 0x000fe200078e0a05 */
[----:B------:R-:W-:Y:S02]  /*2c70*/  ISETP.GT.U32.AND P4, PT, R5, R71, PT ;  /* 0x000000470500720c */ /* 0x000fe40003f84070 */
[----:B------:R-:W-:Y:S01]  /*2c80*/  LOP3.LUT R82, R6, 0x2c, RZ, 0xfc, !PT ;  /* 0x0000002c06527812 */ /* 0x000fe200078efcff */
[----:B------:R-:W-:Y:S01]  /*2c90*/  IMAD.HI.U32 R41, R7, R74, RZ ;  /* 0x0000004a07297227 */ /* 0x000fe200078e00ff */
[----:B------:R-:W-:-:S03]  /*2ca0*/  ISETP.GT.U32.AND P5, PT, R5, R61, PT ;  /* 0x0000003d0500720c */ /* 0x000fc60003fa4070 */
[----:B------:R-:W-:Y:S01]  /*2cb0*/  @!P6 IMAD.IADD R70, R70, 0x1, -R5 ;  /* 0x000000014646e824 */ /* 0x000fe200078e0a05 */
[----:B------:R-:W-:Y:S02]  /*2cc0*/  ISETP.GT.U32.AND P6, PT, R5, R73, PT ;  /* 0x000000490500720c */ /* 0x000fe40003fc4070 */
[----:B------:R-:W-:Y:S01]  /*2cd0*/  IABS R75, R82 ;  /* 0x00000052004b7213 */ /* 0x000fe20000000000 */
[----:B------:R-:W-:Y:S01]  /*2ce0*/  IMAD.MOV R41, RZ, RZ, -R41 ;  /* 0x000000ffff297224 */ /* 0x000fe200078e0a29 */
[----:B------:R-:W-:-:S03]  /*2cf0*/  LOP3.LUT R83, R6, 0x2e, RZ, 0xfc, !PT ;  /* 0x0000002e06537812 */ /* 0x000fc600078efcff */
[----:B------:R-:W-:Y:S01]  /*2d00*/  IMAD.MOV.U32 R76, RZ, RZ, R75 ;  /* 0x000000ffff4c7224 */ /* 0x000fe200078e004b */
[----:B------:R-:W-:Y:S01]  /*2d10*/  IABS R78, R83 ;  /* 0x00000053004e7213 */ /* 0x000fe20000000000 */
[----:B------:R-:W-:Y:S01]  /*2d20*/  IMAD R72, R5, R41, R74 ;  /* 0x0000002905487224 */ /* 0x000fe200078e024a */
[----:B------:R-:W-:Y:S01]  /*2d30*/  LOP3.LUT R85, R6, 0x30, RZ, 0xfc, !PT ;  /* 0x0000003006557812 */ /* 0x000fe200078efcff */
[----:B------:R-:W-:Y:S02]  /*2d40*/  @!P4 IMAD.IADD R71, R71, 0x1, -R5 ;  /* 0x000000014747c824 */ /* 0x000fe400078e0a05 */
[----:B------:R-:W-:Y:S01]  /*2d50*/  IMAD.HI.U32 R41, R7, R76, RZ ;  /* 0x0000004c07297227 */ /* 0x000fe200078e00ff */
[----:B------:R-:W-:-:S03]  /*2d60*/  IABS R80, R85 ;  /* 0x0000005500507213 */ /* 0x000fc60000000000 */
[----:B------:R-:W-:Y:S01]  /*2d70*/  @!P5 IMAD.IADD R61, R61, 0x1, -R5 ;  /* 0x000000013d3dd824 */ /* 0x000fe200078e0a05 */
[----:B------:R-:W-:Y:S01]  /*2d80*/  ISETP.GT.U32.AND P5, PT, R5, R72, PT ;  /* 0x000000480500720c */ /* 0x000fe20003fa4070 */
[----:B------:R-:W-:-:S04]  /*2d90*/  IMAD.HI.U32 R74, R7, R78, RZ ;  /* 0x0000004e074a7227 */ /* 0x000fc800078e00ff */
[----:B------:R-:W-:Y:S01]  /*2da0*/  @!P1 IMAD.MOV R59, RZ, RZ, -R59 ;  /* 0x000000ffff3b9224 */ /* 0x000fe200078e0a3b */
[----:B------:R-:W-:Y:S01]  /*2db0*/  ISETP.GT.U32.AND P1, PT, R5, R71, PT ;  /* 0x000000470500720c */ /* 0x000fe20003f24070 */
[----:B------:R-:W-:Y:S02]  /*2dc0*/  @!P6 IMAD.IADD R73, R73, 0x1, -R5 ;  /* 0x000000014949e824 */ /* 0x000fe400078e0a05 */
[----:B------:R-:W-:Y:S01]  /*2dd0*/  IMAD.MOV R41, RZ, RZ, -R41 ;  /* 0x000000ffff297224 */ /* 0x000fe200078e0a29 */
[----:B------:R-:W-:Y:S01]  /*2de0*/  ISETP.GE.AND P4, PT, R77, RZ, PT ;  /* 0x000000ff4d00720c */ /* 0x000fe20003f86270 */
[----:B------:R-:W-:Y:S01]  /*2df0*/  IMAD.MOV R75, RZ, RZ, -R74 ;  /* 0x000000ffff4b7224 */ /* 0x000fe200078e0a4a */
[C---:B------:R-:W-:Y:S01]  /*2e00*/  ISETP.GT.U32.AND P6, PT, R5.reuse, R73, PT ;  /* 0x000000490500720c */ /* 0x040fe20003fc4070 */
[----:B------:R-:W-:Y:S02]  /*2e10*/  IMAD R74, R5, R41, R76 ;  /* 0x00000029054a7224 */ /* 0x000fe400078e024c */
[----:B------:R-:W-:-:S04]  /*2e20*/  IMAD.HI.U32 R41, R7, R80, RZ ;  /* 0x0000005007297227 */ /* 0x000fc800078e00ff */
[----:B------:R-:W-:Y:S02]  /*2e30*/  IMAD.MOV R41, RZ, RZ, -R41 ;  /* 0x000000ffff297224 */ /* 0x000fe400078e0a29 */
[--C-:B------:R-:W-:Y:S02]  /*2e40*/  @!P5 IMAD.IADD R72, R72, 0x1, -R5.reuse ;  /* 0x000000014848d824 */ /* 0x100fe400078e0a05 */
[----:B------:R-:W-:Y:S02]  /*2e50*/  IMAD R75, R5, R75, R78 ;  /* 0x0000004b054b7224 */ /* 0x000fe400078e024e */
[----:B------:R-:W-:Y:S01]  /*2e60*/  @!P1 IMAD.IADD R71, R71, 0x1, -R5 ;  /* 0x0000000147479824 */ /* 0x000fe200078e0a05 */
[C---:B------:R-:W-:Y:S01]  /*2e70*/  ISETP.GT.U32.AND P1, PT, R5.reuse, R74, PT ;  /* 0x0000004a0500720c */ /* 0x040fe20003f24070 */
[C---:B------:R-:W-:Y:S02]  /*2e80*/  IMAD R76, R5.reuse, R41, R80 ;  /* 0x00000029054c7224 */ /* 0x040fe400078e0250 */
[----:B------:R-:W-:Y:S01]  /*2e90*/  @!P0 IMAD.MOV R61, RZ, RZ, -R61 ;  /* 0x000000ffff3d8224 */ /* 0x000fe200078e0a3d */
[C---:B------:R-:W-:Y:S01]  /*2ea0*/  ISETP.GT.U32.AND P0, PT, R5.reuse, R72, PT ;  /* 0x000000480500720c */ /* 0x040fe20003f04070 */
[----:B------:R-:W-:Y:S01]  /*2eb0*/  @!P4 IMAD.MOV R71, RZ, RZ, -R71 ;  /* 0x000000ffff47c224 */ /* 0x000fe200078e0a47 */
[----:B------:R-:W-:Y:S01]  /*2ec0*/  ISETP.GT.U32.AND P4, PT, R5, R75, PT ;  /* 0x0000004b0500720c */ /* 0x000fe20003f84070 */
[----:B------:R-:W-:Y:S01]  /*2ed0*/  @!P6 IMAD.IADD R73, R73, 0x1, -R5 ;  /* 0x000000014949e824 */ /* 0x000fe200078e0a05 */
[----:B------:R-:W-:Y:S01]  /*2ee0*/  ISETP.GT.U32.AND P6, PT, R5, R76, PT ;  /* 0x0000004c0500720c */ /* 0x000fe20003fc4070 */
[----:B------:R-:W-:Y:S01]  /*2ef0*/  @!P2 IMAD.MOV R70, RZ, RZ, -R70 ;  /* 0x000000ffff46a224 */ /* 0x000fe200078e0a46 */
[----:B------:R-:W-:-:S02]  /*2f00*/  ISETP.GE.AND P5, PT, R79, RZ, PT ;  /* 0x000000ff4f00720c */ /* 0x000fc40003fa6270 */
[----:B------:R-:W-:Y:S02]  /*2f10*/  ISETP.GE.AND P2, PT, R81, RZ, PT ;  /* 0x000000ff5100720c */ /* 0x000fe40003f46270 */
[----:B------:R-:W-:Y:S01]  /*2f20*/  LOP3.LUT R81, R6, 0x32, RZ, 0xfc, !PT ;  /* 0x0000003206517812 */ /* 0x000fe200078efcff */
[--C-:B------:R-:W-:Y:S01]  /*2f30*/  @!P1 IMAD.IADD R74, R74, 0x1, -R5.reuse ;  /* 0x000000014a4a9824 */ /* 0x100fe200078e0a05 */
[----:B------:R-:W-:Y:S02]  /*2f40*/  LOP3.LUT R86, R6, 0x34, RZ, 0xfc, !PT ;  /* 0x0000003406567812 */ /* 0x000fe400078efcff */
[----:B------:R-:W-:Y:S01]  /*2f50*/  IABS R78, R81 ;  /* 0x00000051004e7213 */ /* 0x000fe20000000000 */
[--C-:B------:R-:W-:Y:S01]  /*2f60*/  @!P0 IMAD.IADD R72, R72, 0x1, -R5.reuse ;  /* 0x0000000148488824 */ /* 0x100fe200078e0a05 */
[----:B------:R-:W-:Y:S01]  /*2f70*/  IABS R80, R86 ;  /* 0x0000005600507213 */ /* 0x000fe20000000000 */
[--C-:B------:R-:W-:Y:S01]  /*2f80*/  @!P4 IMAD.IADD R75, R75, 0x1, -R5.reuse ;  /* 0x000000014b4bc824 */ /* 0x100fe200078e0a05 */
[----:B------:R-:W-:Y:S01]  /*2f90*/  ISETP.GT.U32.AND P4, PT, R5, R74, PT ;  /* 0x0000004a0500720c */ /* 0x000fe20003f84070 */
[----:B------:R-:W-:-:S02]  /*2fa0*/  @!P6 IMAD.IADD R76, R76, 0x1, -R5 ;  /* 0x000000014c4ce824 */ /* 0x000fc400078e0a05 */
[----:B------:R-:W-:-:S04]  /*2fb0*/  IMAD.HI.U32 R41, R7, R78, RZ ;  /* 0x0000004e07297227 */ /* 0x000fc800078e00ff */
[----:B------:R-:W-:Y:S01]  /*2fc0*/  @!P5 IMAD.MOV R72, RZ, RZ, -R72 ;  /* 0x000000ffff48d224 */ /* 0x000fe200078e0a48 */
[----:B------:R-:W-:Y:S01]  /*2fd0*/  ISETP.GT.U32.AND P5, PT, R5, R76, PT ;  /* 0x0000004c0500720c */ /* 0x000fe20003fa4070 */
[----:B------:R-:W-:Y:S02]  /*2fe0*/  IMAD.MOV R77, RZ, RZ, -R41 ;  /* 0x000000ffff4d7224 */ /* 0x000fe400078e0a29 */
[----:B------:R-:W-:-:S04]  /*2ff0*/  IMAD.HI.U32 R41, R7, R80, RZ ;  /* 0x0000005007297227 */ /* 0x000fc800078e00ff */
[C---:B------:R-:W-:Y:S02]  /*3000*/  IMAD R77, R5.reuse, R77, R78 ;  /* 0x0000004d054d7224 */ /* 0x040fe400078e024e */
[----:B------:R-:W-:Y:S02]  /*3010*/  IMAD.MOV R41, RZ, RZ, -R41 ;  /* 0x000000ffff297224 */ /* 0x000fe400078e0a29 */
[--C-:B------:R-:W-:Y:S01]  /*3020*/  @!P4 IMAD.IADD R74, R74, 0x1, -R5.reuse ;  /* 0x000000014a4ac824 */ /* 0x100fe200078e0a05 */
[C---:B------:R-:W-:Y:S01]  /*3030*/  ISETP.GT.U32.AND P4, PT, R5.reuse, R77, PT ;  /* 0x0000004d0500720c */ /* 0x040fe20003f84070 */
[C---:B------:R-:W-:Y:S01]  /*3040*/  IMAD R78, R5.reuse, R41, R80 ;  /* 0x00000029054e7224 */ /* 0x040fe200078e0250 */
[----:B------:R-:W-:Y:S01]  /*3050*/  ISETP.GT.U32.AND P6, PT, R5, R75, PT ;  /* 0x0000004b0500720c */ /* 0x000fe20003fc4070 */
[----:B------:R-:W-:Y:S01]  /*3060*/  @!P5 IMAD.IADD R76, R76, 0x1, -R5 ;  /* 0x000000014c4cd824 */ /* 0x000fe200078e0a05 */
[----:B------:R-:W-:Y:S02]  /*3070*/  ISETP.GE.AND P1, PT, R83, RZ, PT ;  /* 0x000000ff5300720c */ /* 0x000fe40003f26270 */
[----:B------:R-:W-:-:S02]  /*3080*/  LOP3.LUT R83, R6, 0x36, RZ, 0xfc, !PT ;  /* 0x0000003606537812 */ /* 0x000fc400078efcff */
[----:B------:R-:W-:Y:S02]  /*3090*/  ISETP.GT.U32.AND P5, PT, R5, R78, PT ;  /* 0x0000004e0500720c */ /* 0x000fe40003fa4070 */
[----:B------:R-:W-:Y:S02]  /*30a0*/  ISETP.GE.AND P0, PT, R82, RZ, PT ;  /* 0x000000ff5200720c */ /* 0x000fe40003f06270 */
[----:B------:R-:W-:Y:S02]  /*30b0*/  LOP3.LUT R87, R6, 0x38, RZ, 0xfc, !PT ;  /* 0x0000003806577812 */ /* 0x000fe400078efcff */
[----:B------:R-:W-:Y:S02]  /*30c0*/  IABS R82, R83 ;  /* 0x0000005300527213 */ /* 0x000fe40000000000 */
[----:B------:R-:W-:Y:S01]  /*30d0*/  IABS R84, R87 ;  /* 0x0000005700547213 */ /* 0x000fe20000000000 */
[----:B------:R-:W-:Y:S02]  /*30e0*/  @!P4 IMAD.IADD R77, R77, 0x1, -R5 ;  /* 0x000000014d4dc824 */ /* 0x000fe400078e0a05 */
[----:B------:R-:W-:-:S04]  /*30f0*/  IMAD.HI.U32 R41, R7, R82, RZ ;  /* 0x0000005207297227 */ /* 0x000fc800078e00ff */
[----:B------:R-:W-:Y:S01]  /*3100*/  @!P6 IMAD.IADD R75, R75, 0x1, -R5 ;  /* 0x000000014b4be824 */ /* 0x000fe200078e0a05 */
[----:B------:R-:W-:Y:S01]  /*3110*/  ISETP.GE.AND P6, PT, R85, RZ, PT ;  /* 0x000000ff5500720c */ /* 0x000fe20003fc6270 */
[----:B------:R-:W-:Y:S01]  /*3120*/  IMAD.HI.U32 R79, R7, R84, RZ ;  /* 0x00000054074f7227 */ /* 0x000fe200078e00ff */
[----:B------:R-:W-:-:S03]  /*3130*/  LOP3.LUT R85, R6, 0x3a, RZ, 0xfc, !PT ;  /* 0x0000003a06557812 */ /* 0x000fc600078efcff */
[----:B------:R-:W-:Y:S02]  /*3140*/  IMAD.MOV R41, RZ, RZ, -R41 ;  /* 0x000000ffff297224 */ /* 0x000fe400078e0a29 */
[----:B------:R-:W-:Y:S01]  /*3150*/  @!P5 IMAD.IADD R78, R78, 0x1, -R5 ;  /* 0x000000014e4ed824 */ /* 0x000fe200078e0a05 */
[C---:B------:R-:W-:Y:S01]  /*3160*/  ISETP.GT.U32.AND P5, PT, R5.reuse, R77, PT ;  /* 0x0000004d0500720c */ /* 0x040fe20003fa4070 */
[----:B------:R-:W-:Y:S01]  /*3170*/  IMAD.MOV R80, RZ, RZ, -R79 ;  /* 0x000000ffff507224 */ /* 0x000fe200078e0a4f */
[----:B------:R-:W-:Y:S01]  /*3180*/  LOP3.LUT R88, R6, 0x3c, RZ, 0xfc, !PT ;  /* 0x0000003c06587812 */ /* 0x000fe200078efcff */
[C---:B------:R-:W-:Y:S01]  /*3190*/  IMAD R79, R5.reuse, R41, R82 ;  /* 0x00000029054f7224 */ /* 0x040fe200078e0252 */
[----:B------:R-:W-:Y:S01]  /*31a0*/  IABS R82, R85 ;  /* 0x0000005500527213 */ /* 0x000fe20000000000 */
[----:B------:R-:W-:Y:S01]  /*31b0*/  IMAD R80, R5, R80, R84 ;  /* 0x0000005005507224 */ /* 0x000fe200078e0254 */
[----:B------:R-:W-:Y:S01]  /*31c0*/  IABS R84, R88 ;  /* 0x0000005800547213 */ /* 0x000fe20000000000 */
[----:B------:R-:W-:Y:S01]  /*31d0*/  @!P2 IMAD.MOV R73, RZ, RZ, -R73 ;  /* 0x000000ffff49a224 */ /* 0x000fe200078e0a49 */
[----:B------:R-:W-:Y:S01]  /*31e0*/  ISETP.GE.AND P4, PT, R81, RZ, PT ;  /* 0x000000ff5100720c */ /* 0x000fe20003f86270 */
[----:B------:R-:W-:Y:S01]  /*31f0*/  IMAD.HI.U32 R41, R7, R82, RZ ;  /* 0x0000005207297227 */ /* 0x000fe200078e00ff */
[----:B------:R-:W-:-:S03]  /*3200*/  ISETP.GT.U32.AND P2, PT, R5, R78, PT ;  /* 0x0000004e0500720c */ /* 0x000fc60003f44070 */
[----:B------:R-:W-:Y:S01]  /*3210*/  @!P6 IMAD.MOV R76, RZ, RZ, -R76 ;  /* 0x000000ffff4ce224 */ /* 0x000fe200078e0a4c */
[----:B------:R-:W-:Y:S01]  /*3220*/  ISETP.GE.AND P6, PT, R86, RZ, PT ;  /* 0x000000ff5600720c */ /* 0x000fe20003fc6270 */
[----:B------:R-:W-:-:S04]  /*3230*/  IMAD.HI.U32 R81, R7, R84, RZ ;  /* 0x0000005407517227 */ /* 0x000fc800078e00ff */
[----:B------:R-:W-:Y:S02]  /*3240*/  IMAD.MOV R41, RZ, RZ, -R41 ;  /* 0x000000ffff297224 */ /* 0x000fe400078e0a29 */
[----:B------:R-:W-:Y:S01]  /*3250*/  @!P0 IMAD.MOV R74, RZ, RZ, -R74 ;  /* 0x000000ffff4a8224 */ /* 0x000fe200078e0a4a */
[----:B------:R-:W-:Y:S01]  /*3260*/  ISETP.GT.U32.AND P0, PT, R5, R79, PT ;  /* 0x0000004f0500720c */ /* 0x000fe20003f04070 */
[----:B------:R-:W-:Y:S01]  /*3270*/  @!P5 IMAD.IADD R77, R77, 0x1, -R5 ;  /* 0x000000014d4dd824 */ /* 0x000fe200078e0a05 */
[----:B------:R-:W-:Y:S01]  /*3280*/  ISETP.GE.AND P5, PT, R83, RZ, PT ;  /* 0x000000ff5300720c */ /* 0x000fe20003fa6270 */
[----:B------:R-:W-:Y:S02]  /*3290*/  IMAD.MOV R83, RZ, RZ, -R81 ;  /* 0x000000ffff537224 */ /* 0x000fe400078e0a51 */
[----:B------:R-:W-:Y:S02]  /*32a0*/  IMAD R81, R5, R41, R82 ;  /* 0x0000002905517224 */ /* 0x000fe400078e0252 */
[----:B------:R-:W-:-:S02]  /*32b0*/  @!P2 IMAD.IADD R78, R78, 0x1, -R5 ;  /* 0x000000014e4ea824 */ /* 0x000fc400078e0a05 */
[C---:B------:R-:W-:Y:S02]  /*32c0*/  IMAD R82, R5.reuse, R83, R84 ;  /* 0x0000005305527224 */ /* 0x040fe400078e0254 */
[----:B------:R-:W-:Y:S01]  /*32d0*/  @!P4 IMAD.MOV R77, RZ, RZ, -R77 ;  /* 0x000000ffff4dc224 */ /* 0x000fe200078e0a4d */
[C---:B------:R-:W-:Y:S01]  /*32e0*/  ISETP.GT.U32.AND P4, PT, R5.reuse, R81, PT ;  /* 0x000000510500720c */ /* 0x040fe20003f84070 */
[----:B------:R-:W-:Y:S01]  /*32f0*/  @!P1 IMAD.MOV R75, RZ, RZ, -R75 ;  /* 0x000000ffff4b9224 */ /* 0x000fe200078e0a4b */
[C---:B------:R-:W-:Y:S01]  /*3300*/  ISETP.GT.U32.AND P1, PT, R5.reuse, R80, PT ;  /* 0x000000500500720c */ /* 0x040fe20003f24070 */
[----:B------:R-:W-:Y:S01]  /*3310*/  @!P6 IMAD.MOV R78, RZ, RZ, -R78 ;  /* 0x000000ffff4ee224 */ /* 0x000fe200078e0a4e */
[----:B------:R-:W-:Y:S01]  /*3320*/  ISETP.GT.U32.AND P6, PT, R5, R82, PT ;  /* 0x000000520500720c */ /* 0x000fe20003fc4070 */
[----:B------:R-:W-:Y:S01]  /*3330*/  @!P0 IMAD.IADD R79, R79, 0x1, -R5 ;  /* 0x000000014f4f8824 */ /* 0x000fe200078e0a05 */
[----:B------:R-:W-:Y:S02]  /*3340*/  ISETP.GE.AND P2, PT, R87, RZ, PT ;  /* 0x000000ff5700720c */ /* 0x000fe40003f46270 */
[----:B------:R-:W-:-:S02]  /*3350*/  LOP3.LUT R87, R6, 0x3e, RZ, 0xfc, !PT ;  /* 0x0000003e06577812 */ /* 0x000fc400078efcff */
[----:B------:R-:W-:Y:S02]  /*3360*/  ISETP.GT.U32.AND P0, PT, R5, R79, PT ;  /* 0x0000004f0500720c */ /* 0x000fe40003f04070 */
[----:B------:R-:W-:Y:S01]  /*3370*/  LOP3.LUT R89, R6, 0x40, RZ, 0xfc, !PT ;  /* 0x0000004006597812 */ /* 0x000fe200078efcff */
[--C-:B------:R-:W-:Y:S01]  /*3380*/  @!P4 IMAD.IADD R81, R81, 0x1, -R5.reuse ;  /* 0x000000015151c824 */ /* 0x100fe200078e0a05 */
[----:B------:R-:W-:Y:S01]  /*3390*/  IABS R84, R87 ;  /* 0x0000005700547213 */ /* 0x000fe20000000000 */
[--C-:B------:R-:W-:Y:S01]  /*33a0*/  @!P1 IMAD.IADD R80, R80, 0x1, -R5.reuse ;  /* 0x0000000150509824 */ /* 0x100fe200078e0a05 */
[----:B------:R-:W-:Y:S01]  /*33b0*/  IABS R86, R89 ;  /* 0x0000005900567213 */ /* 0x000fe20000000000 */
[----:B------:R-:W-:Y:S01]  /*33c0*/  @!P6 IMAD.IADD R82, R82, 0x1, -R5 ;  /* 0x000000015252e824 */ /* 0x000fe200078e0a05 */
[----:B------:R-:W-:Y:S01]  /*33d0*/  ISETP.GT.U32.AND P4, PT, R5, R81, PT ;  /* 0x000000510500720c */ /* 0x000fe20003f84070 */
[----:B------:R-:W-:Y:S01]  /*33e0*/  IMAD.HI.U32 R41, R7, R84, RZ ;  /* 0x0000005407297227 */ /* 0x000fe200078e00ff */
[----:B------:R-:W-:-:S02]  /*33f0*/  ISETP.GT.U32.AND P1, PT, R5, R80, PT ;  /* 0x000000500500720c */ /* 0x000fc40003f24070 */
[----:B------:R-:W-:Y:S01]  /*3400*/  ISETP.GT.U32.AND P6, PT, R5, R82, PT ;  /* 0x000000520500720c */ /* 0x000fe20003fc4070 */
[----:B------:R-:W-:-:S04]  /*3410*/  IMAD.HI.U32 R83, R7, R86, RZ ;  /* 0x0000005607537227 */ /* 0x000fc800078e00ff */
[----:B------:R-:W-:Y:S02]  /*3420*/  IMAD.MOV R41, RZ, RZ, -R41 ;  /* 0x000000ffff297224 */ /* 0x000fe400078e0a29 */
[----:B------:R-:W-:Y:S01]  /*3430*/  @!P0 IMAD.IADD R79, R79, 0x1, -R5 ;  /* 0x000000014f4f8824 */ /* 0x000fe200078e0a05 */
[----:B------:R-:W-:Y:S01]  /*3440*/  ISETP.GE.AND P0, PT, R85, RZ, PT ;  /* 0x000000ff5500720c */ /* 0x000fe20003f06270 */
[----:B------:R-:W-:Y:S02]  /*3450*/  IMAD.MOV R85, RZ, RZ, -R83 ;  /* 0x000000ffff557224 */ /* 0x000fe400078e0a53 */
[C---:B------:R-:W-:Y:S02]  /*3460*/  IMAD R83, R5.reuse, R41, R84 ;  /* 0x0000002905537224 */ /* 0x040fe400078e0254 */
[----:B------:R-:W-:Y:S02]  /*3470*/  IMAD R84, R5, R85, R86 ;  /* 0x0000005505547224 */ /* 0x000fe400078e0256 */
[----:B------:R-:W-:Y:S01]  /*3480*/  @!P4 IMAD.IADD R81, R81, 0x1, -R5 ;  /* 0x000000015151c824 */ /* 0x000fe200078e0a05 */
[----:B------:R-:W-:-:S02]  /*3490*/  ISETP.GT.U32.AND P4, PT, R5, R83, PT ;  /* 0x000000530500720c */ /* 0x000fc40003f84070 */
[----:B------:R-:W-:Y:S01]  /*34a0*/  LOP3.LUT R91, R6, 0x42, RZ, 0xfc, !PT ;  /* 0x00000042065b7812 */ /* 0x000fe200078efcff */
[--C-:B------:R-:W-:Y:S01]  /*34b0*/  @!P1 IMAD.IADD R80, R80, 0x1, -R5.reuse ;  /* 0x0000000150509824 */ /* 0x100fe200078e0a05 */
[----:B------:R-:W-:Y:S01]  /*34c0*/  ISETP.GE.AND P1, PT, R88, RZ, PT ;  /* 0x000000ff5800720c */ /* 0x000fe20003f26270 */
[----:B------:R-:W-:Y:S01]  /*34d0*/  @!P6 IMAD.IADD R82, R82, 0x1, -R5 ;  /* 0x000000015252e824 */ /* 0x000fe200078e0a05 */
[----:B------:R-:W-:Y:S02]  /*34e0*/  ISETP.GT.U32.AND P6, PT, R5, R84, PT ;  /* 0x000000540500720c */ /* 0x000fe40003fc4070 */
[----:B------:R-:W-:Y:S02]  /*34f0*/  IABS R88, R91 ;  /* 0x0000005b00587213 */ /* 0x000fe40000000000 */
[----:B------:R-:W-:-:S03]  /*3500*/  LOP3.LUT R93, R6, 0x44, RZ, 0xfc, !PT ;  /* 0x00000044065d7812 */ /* 0x000fc600078efcff */
[----:B------:R-:W-:Y:S01]  /*3510*/  IMAD.HI.U32 R41, R7, R88, RZ ;  /* 0x0000005807297227 */ /* 0x000fe200078e00ff */
[----:B------:R-:W-:Y:S02]  /*3520*/  LOP3.LUT R94, R6, 0x46, RZ, 0xfc, !PT ;  /* 0x00000046065e7812 */ /* 0x000fe400078efcff */
[----:B------:R-:W-:Y:S01]  /*3530*/  IABS R90, R93 ;  /* 0x0000005d005a7213 */ /* 0x000fe20000000000 */
[----:B------:R-:W-:Y:S02]  /*3540*/  @!P4 IMAD.IADD R83, R83, 0x1, -R5 ;  /* 0x000000015353c824 */ /* 0x000fe400078e0a05 */
[----:B------:R-:W-:Y:S01]  /*3550*/  IMAD.MOV R41, RZ, RZ, -R41 ;  /* 0x000000ffff297224 */ /* 0x000fe200078e0a29 */
[----:B------:R-:W-:Y:S01]  /*3560*/  IABS R92, R94 ;  /* 0x0000005e005c7213 */ /* 0x000fe20000000000 */
[----:B------:R-:W-:Y:S01]  /*3570*/  @!P6 IMAD.IADD R84, R84, 0x1, -R5 ;  /* 0x000000015454e824 */ /* 0x000fe200078e0a05 */
[C---:B------:R-:W-:Y:S01]  /*3580*/  ISETP.GT.U32.AND P6, PT, R5.reuse, R83, PT ;  /* 0x000000530500720c */ /* 0x040fe20003fc4070 */
[----:B------:R-:W-:-:S02]  /*3590*/  IMAD R85, R5, R41, R88 ;  /* 0x0000002905557224 */ /* 0x000fc400078e0258 */
[----:B------:R-:W-:-:S04]  /*35a0*/  IMAD.HI.U32 R41, R7, R90, RZ ;  /* 0x0000005a07297227 */ /* 0x000fc800078e00ff */
[----:B------:R-:W-:Y:S01]  /*35b0*/  @!P5 IMAD.MOV R79, RZ, RZ, -R79 ;  /* 0x000000ffff4fd224 */ /* 0x000fe200078e0a4f */
[----:B------:R-:W-:Y:S01]  /*35c0*/  ISETP.GE.AND P5, PT, R87, RZ, PT ;  /* 0x000000ff5700720c */ /* 0x000fe20003fa6270 */
[----:B------:R-:W-:-:S04]  /*35d0*/  IMAD.HI.U32 R86, R7, R92, RZ ;  /* 0x0000005c07567227 */ /* 0x000fc800078e00ff */
[----:B------:R-:W-:Y:S02]  /*35e0*/  IMAD.MOV R41, RZ, RZ, -R41 ;  /* 0x000000ffff297224 */ /* 0x000fe400078e0a29 */
[----:B------:R-:W-:Y:S02]  /*35f0*/  IMAD.MOV R87, RZ, RZ, -R86 ;  /* 0x000000ffff577224 */ /* 0x000fe400078e0a56 */
[C---:B------:R-:W-:Y:S01]  /*3600*/  IMAD R86, R5.reuse, R41, R90 ;  /* 0x0000002905567224 */ /* 0x040fe200078e025a */
[C---:B------:R-:W-:Y:S01]  /*3610*/  ISETP.GT.U32.AND P4, PT, R5.reuse, R85, PT ;  /* 0x000000550500720c */ /* 0x040fe20003f84070 */
[----:B------:R-:W-:Y:S01]  /*3620*/  IMAD R87, R5, R87, R92 ;  /* 0x0000005705577224 */ /* 0x000fe200078e025c */
[C---:B------:R-:W-:Y:S01]  /*3630*/  LOP3.LUT R95, R6.reuse, 0x48, RZ, 0xfc, !PT ;  /* 0x00000048065f7812 */ /* 0x040fe200078efcff */
[----:B------:R-:W-:Y:S01]  /*3640*/  @!P6 IMAD.IADD R83, R83, 0x1, -R5 ;  /* 0x000000015353e824 */ /* 0x000fe200078e0a05 */
[----:B------:R-:W-:Y:S02]  /*3650*/  ISETP.GT.U32.AND P6, PT, R5, R86, PT ;  /* 0x000000560500720c */ /* 0x000fe40003fc4070 */
[----:B------:R-:W-:Y:S01]  /*3660*/  IABS R88, R95 ;  /* 0x0000005f00587213 */ /* 0x000fe20000000000 */
[----:B------:R-:W-:Y:S01]  /*3670*/  @!P5 IMAD.MOV R83, RZ, RZ, -R83 ;  /* 0x000000ffff53d224 */ /* 0x000fe200078e0a53 */
[----:B------:R-:W-:-:S02]  /*3680*/  LOP3.LUT R97, R6, 0x4a, RZ, 0xfc, !PT ;  /* 0x0000004a06617812 */ /* 0x000fc400078efcff */
[----:B------:R-:W-:Y:S01]  /*3690*/  ISETP.GT.U32.AND P5, PT, R5, R87, PT ;  /* 0x000000570500720c */ /* 0x000fe20003fa4070 */
[----:B------:R-:W-:Y:S01]  /*36a0*/  IMAD.HI.U32 R41, R7, R88, RZ ;  /* 0x0000005807297227 */ /* 0x000fe200078e00ff */
[----:B------:R-:W-:-:S03]  /*36b0*/  IABS R90, R97 ;  /* 0x00000061005a7213 */ /* 0x000fc60000000000 */
[----:B------:R-:W-:Y:S01]  /*36c0*/  @!P2 IMAD.MOV R80, RZ, RZ, -R80 ;  /* 0x000000ffff50a224 */ /* 0x000fe200078e0a50 */
[----:B------:R-:W-:Y:S01]  /*36d0*/  ISETP.GE.AND P2, PT, R89, RZ, PT ;  /* 0x000000ff5900720c */ /* 0x000fe20003f46270 */
[----:B------:R-:W-:Y:S01]  /*36e0*/  @!P4 IMAD.IADD R85, R85, 0x1, -R5 ;  /* 0x000000015555c824 */ /* 0x000fe200078e0a05 */
[----:B------:R-:W-:Y:S01]  /*36f0*/  ISETP.GT.U32.AND P4, PT, R5, R84, PT ;  /* 0x000000540500720c */ /* 0x000fe20003f84070 */
[----:B------:R-:W-:Y:S02]  /*3700*/  IMAD.MOV R89, RZ, RZ, -R41 ;  /* 0x000000ffff597224 */ /* 0x000fe400078e0a29 */
[----:B------:R-:W-:-:S04]  /*3710*/  IMAD.HI.U32 R41, R7, R90, RZ ;  /* 0x0000005a07297227 */ /* 0x000fc800078e00ff */
[----:B------:R-:W-:Y:S01]  /*3720*/  @!P6 IMAD.IADD R86, R86, 0x1, -R5 ;  /* 0x000000015656e824 */ /* 0x000fe200078e0a05 */
[----:B------:R-:W-:Y:S01]  /*3730*/  LOP3.LUT R99, R6, 0x4c, RZ, 0xfc, !PT ;  /* 0x0000004c06637812 */ /* 0x000fe200078efcff */
[----:B------:R-:W-:Y:S02]  /*3740*/  IMAD.MOV R41, RZ, RZ, -R41 ;  /* 0x000000ffff297224 */ /* 0x000fe400078e0a29 */
[--C-:B------:R-:W-:Y:S01]  /*3750*/  @!P5 IMAD.IADD R87, R87, 0x1, -R5.reuse ;  /* 0x000000015757d824 */ /* 0x100fe200078e0a05 */
[C---:B------:R-:W-:Y:S01]  /*3760*/  ISETP.GT.U32.AND P5, PT, R5.reuse, R86, PT ;  /* 0x000000560500720c */ /* 0x040fe20003fa4070 */
[C---:B------:R-:W-:Y:S02]  /*3770*/  IMAD R88, R5.reuse, R89, R88 ;  /* 0x0000005905587224 */ /* 0x040fe400078e0258 */
[----:B------:R-:W-:Y:S01]  /*3780*/  IMAD R89, R5, R41, R90 ;  /* 0x0000002905597224 */ /* 0x000fe200078e025a */
[----:B------:R-:W-:Y:S01]  /*3790*/  IABS R90, R99 ;  /* 0x00000063005a7213 */ /* 0x000fe20000000000 */
[----:B------:R-:W-:Y:S01]  /*37a0*/  @!P4 IMAD.IADD R84, R84, 0x1, -R5 ;  /* 0x000000015454c824 */ /* 0x000fe200078e0a05 */
[----:B------:R-:W-:-:S02]  /*37b0*/  LOP3.LUT R100, R6, 0x4e, RZ, 0xfc, !PT ;  /* 0x0000004e06647812 */ /* 0x000fc400078efcff */
[----:B------:R-:W-:Y:S01]  /*37c0*/  ISETP.GE.AND P6, PT, R94, RZ, PT ;  /* 0x000000ff5e00720c */ /* 0x000fe20003fc6270 */
[----:B------:R-:W-:Y:S01]  /*37d0*/  IMAD.HI.U32 R41, R7, R90, RZ ;  /* 0x0000005a07297227 */ /* 0x000fe200078e00ff */
[----:B------:R-:W-:Y:S02]  /*37e0*/  LOP3.LUT R101, R6, 0x50, RZ, 0xfc, !PT ;  /* 0x0000005006657812 */ /* 0x000fe400078efcff */
[----:B------:R-:W-:Y:S01]  /*37f0*/  IABS R94, R100 ;  /* 0x00000064005e7213 */ /* 0x000fe20000000000 */
[----:B------:R-:W-:Y:S01]  /*3800*/  @!P2 IMAD.MOV R84, RZ, RZ, -R84 ;  /* 0x000000ffff54a224 */ /* 0x000fe200078e0a54 */
[----:B------:R-:W-:Y:S01]  /*3810*/  ISETP.GT.U32.AND P2, PT, R5, R87, PT ;  /* 0x000000570500720c */ /* 0x000fe20003f44070 */
[----:B------:R-:W-:Y:S01]  /*3820*/  @!P1 IMAD.MOV R82, RZ, RZ, -R82 ;  /* 0x000000ffff529224 */ /* 0x000fe200078e0a52 */
[----:B------:R-:W-:Y:S01]  /*3830*/  ISETP.GE.AND P1, PT, R91, RZ, PT ;  /* 0x000000ff5b00720c */ /* 0x000fe20003f26270 */
[----:B------:R-:W-:Y:S01]  /*3840*/  @!P0 IMAD.MOV R81, RZ, RZ, -R81 ;  /* 0x000000ffff518224 */ /* 0x000fe200078e0a51 */
[----:B------:R-:W-:Y:S01]  /*3850*/  ISETP.GT.U32.AND P0, PT, R5, R85, PT ;  /* 0x000000550500720c */ /* 0x000fe20003f04070 */
[----:B------:R-:W-:Y:S01]  /*3860*/  @!P5 IMAD.IADD R86, R86, 0x1, -R5 ;  /* 0x000000015656d824 */ /* 0x000fe200078e0a05 */
[----:B------:R-:W-:Y:S01]  /*3870*/  LOP3.LUT R102, R6, 0x52, RZ, 0xfc, !PT ;  /* 0x0000005206667812 */ /* 0x000fe200078efcff */
[----:B------:R-:W-:Y:S01]  /*3880*/  IMAD.MOV R91, RZ, RZ, -R41 ;  /* 0x000000ffff5b7224 */ /* 0x000fe200078e0a29 */
[----:B------:R-:W-:Y:S01]  /*3890*/  IABS R96, R101 ;  /* 0x0000006500607213 */ /* 0x000fe20000000000 */
[----:B------:R-:W-:Y:S01]  /*38a0*/  IMAD.HI.U32 R41, R7, R94, RZ ;  /* 0x0000005e07297227 */ /* 0x000fe200078e00ff */
[----:B------:R-:W-:-:S02]  /*38b0*/  ISETP.GE.AND P4, PT, R93, RZ, PT ;  /* 0x000000ff5d00720c */ /* 0x000fc40003f86270 */
[C---:B------:R-:W-:Y:S01]  /*38c0*/  ISETP.GT.U32.AND P5, PT, R5.reuse, R89, PT ;  /* 0x000000590500720c */ /* 0x040fe20003fa4070 */
[----:B------:R-:W-:Y:S01]  /*38d0*/  IMAD R90, R5, R91, R90 ;  /* 0x0000005b055a7224 */ /* 0x000fe200078e025a */
[----:B------:R-:W-:Y:S01]  /*38e0*/  IABS R98, R102 ;  /* 0x0000006600627213 */ /* 0x000fe20000000000 */
[----:B------:R-:W-:-:S04]  /*38f0*/  IMAD.HI.U32 R91, R7, R96, RZ ;  /* 0x00000060075b7227 */ /* 0x000fc800078e00ff */
[----:B------:R-:W-:Y:S02]  /*3900*/  IMAD.MOV R41, RZ, RZ, -R41 ;  /* 0x000000ffff297224 */ /* 0x000fe400078e0a29 */
[----:B------:R-:W-:-:S04]  /*3910*/  IMAD.HI.U32 R92, R7, R98, RZ ;  /* 0x00000062075c7227 */ /* 0x000fc800078e00ff */
[----:B------:R-:W-:Y:S02]  /*3920*/  IMAD.MOV R93, RZ, RZ, -R91 ;  /* 0x000000ffff5d7224 */ /* 0x000fe400078e0a5b */
[----:B------:R-:W-:Y:S02]  /*3930*/  IMAD R91, R5, R41, R94 ;  /* 0x00000029055b7224 */ /* 0x000fe400078e025e */
[--C-:B------:R-:W-:Y:S01]  /*3940*/  @!P2 IMAD.IADD R87, R87, 0x1, -R5.reuse ;  /* 0x000000015757a824 */ /* 0x100fe200078e0a05 */
[----:B------:R-:W-:Y:S01]  /*3950*/  ISETP.GE.AND P2, PT, R95, RZ, PT ;  /* 0x000000ff5f00720c */ /* 0x000fe20003f46270 */
[--C-:B------:R-:W-:Y:S01]  /*3960*/  @!P0 IMAD.IADD R85, R85, 0x1, -R5.reuse ;  /* 0x0000000155558824 */ /* 0x100fe200078e0a05 */
[----:B------:R-:W-:Y:S01]  /*3970*/  ISETP.GT.U32.AND P0, PT, R5, R88, PT ;  /* 0x000000580500720c */ /* 0x000fe20003f04070 */
[----:B------:R-:W-:Y:S02]  /*3980*/  IMAD.MOV R95, RZ, RZ, -R92 ;  /* 0x000000ffff5f7224 */ /* 0x000fe400078e0a5c */
[----:B------:R-:W-:-:S02]  /*3990*/  @!P5 IMAD.IADD R89, R89, 0x1, -R5 ;  /* 0x000000015959d824 */ /* 0x000fc400078e0a05 */
[C---:B------:R-:W-:Y:S02]  /*39a0*/  IMAD R92, R5.reuse, R93, R96 ;  /* 0x0000005d055c7224 */ /* 0x040fe400078e0260 */
[----:B------:R-:W-:Y:S01]  /*39b0*/  @!P4 IMAD.MOV R86, RZ, RZ, -R86 ;  /* 0x000000ffff56c224 */ /* 0x000fe200078e0a56 */
[C---:B------:R-:W-:Y:S01]  /*39c0*/  ISETP.GT.U32.AND P4, PT, R5.reuse, R91, PT ;  /* 0x0000005b0500720c */ /* 0x040fe20003f84070 */
[----:B------:R-:W-:Y:S01]  /*39d0*/  @!P1 IMAD.MOV R85, RZ, RZ, -R85 ;  /* 0x000000ffff559224 */ /* 0x000fe200078e0a55 */
[C---:B------:R-:W-:Y:S01]  /*39e0*/  ISETP.GT.U32.AND P1, PT, R5.reuse, R89, PT ;  /* 0x000000590500720c */ /* 0x040fe20003f24070 */
[----:B------:R-:W-:Y:S01]  /*39f0*/  @!P6 IMAD.MOV R87, RZ, RZ, -R87 ;  /* 0x000000ffff57e224 */ /* 0x000fe200078e0a57 */
[----:B------:R-:W-:Y:S02]  /*3a00*/  ISETP.GT.U32.AND P6, PT, R5, R92, PT ;  /* 0x0000005c0500720c */ /* 0x000fe40003fc4070 */
[C---:B------:R-:W-:Y:S02]  /*3a10*/  LOP3.LUT R103, R6.reuse, 0x54, RZ, 0xfc, !PT ;  /* 0x0000005406677812 */ /* 0x040fe400078efcff */
[----:B------:R-:W-:-:S02]  /*3a20*/  LOP3.LUT R104, R6, 0x56, RZ, 0xfc, !PT ;  /* 0x0000005606687812 */ /* 0x000fc400078efcff */
[----:B------:R-:W-:Y:S01]  /*3a30*/  IABS R41, R103 ;  /* 0x0000006700297213 */ /* 0x000fe20000000000 */
[--C-:B------:R-:W-:Y:S01]  /*3a40*/  @!P0 IMAD.IADD R88, R88, 0x1, -R5.reuse ;  /* 0x0000000158588824 */ /* 0x100fe200078e0a05 */
[----:B------:R-:W-:Y:S01]  /*3a50*/  IABS R94, R104 ;  /* 0x00000068005e7213 */ /* 0x000fe20000000000 */
[----:B------:R-:W-:Y:S02]  /*3a60*/  IMAD R93, R5, R95, R98 ;  /* 0x0000005f055d7224 */ /* 0x000fe400078e0262 */
[----:B------:R-:W-:Y:S02]  /*3a70*/  @!P4 IMAD.IADD R91, R91, 0x1, -R5 ;  /* 0x000000015b5bc824 */ /* 0x000fe400078e0a05 */
[----:B------:R-:W-:Y:S01]  /*3a80*/  IMAD.MOV.U32 R96, RZ, RZ, R41 ;  /* 0x000000ffff607224 */ /* 0x000fe200078e0029 */
[----:B------:R-:W-:Y:S01]  /*3a90*/  ISETP.GT.U32.AND P0, PT, R5, R88, PT ;  /* 0x000000580500720c */ /* 0x000fe20003f04070 */
[--C-:B------:R-:W-:Y:S01]  /*3aa0*/  @!P1 IMAD.IADD R89, R89, 0x1, -R5.reuse ;  /* 0x0000000159599824 */ /* 0x100fe200078e0a05 */
[C---:B------:R-:W-:Y:S01]  /*3ab0*/  ISETP.GT.U32.AND P5, PT, R5.reuse, R90, PT ;  /* 0x0000005a0500720c */ /* 0x040fe20003fa4070 */
[----:B------:R-:W-:Y:S01]  /*3ac0*/  @!P6 IMAD.IADD R92, R92, 0x1, -R5 ;  /* 0x000000015c5ce824 */ /* 0x000fe200078e0a05 */
[C---:B------:R-:W-:Y:S01]  /*3ad0*/  ISETP.GT.U32.AND P1, PT, R5.reuse, R93, PT ;  /* 0x0000005d0500720c */ /* 0x040fe20003f24070 */
[----:B------:R-:W-:Y:S01]  /*3ae0*/  IMAD.MOV.U32 R98, RZ, RZ, R94 ;  /* 0x000000ffff627224 */ /* 0x000fe200078e005e */
[----:B------:R-:W-:Y:S01]  /*3af0*/  ISETP.GT.U32.AND P6, PT, R5, R91, PT ;  /* 0x0000005b0500720c */ /* 0x000fe20003fc4070 */
[----:B------:R-:W-:Y:S01]  /*3b00*/  IMAD.HI.U32 R41, R7, R96, RZ ;  /* 0x0000006007297227 */ /* 0x000fe200078e00ff */
[----:B------:R-:W-:-:S03]  /*3b10*/  ISETP.GE.AND P4, PT, R101, RZ, PT ;  /* 0x000000ff6500720c */ /* 0x000fc60003f86270 */
[----:B------:R-:W-:Y:S01]  /*3b20*/  IMAD.HI.U32 R94, R7, R98, RZ ;  /* 0x00000062075e7227 */ /* 0x000fe200078e00ff */
[----:B------:R-:W-:-:S03]  /*3b30*/  LOP3.LUT R101, R6, 0x58, RZ, 0xfc, !PT ;  /* 0x0000005806657812 */ /* 0x000fc600078efcff */
[----:B------:R-:W-:Y:S02]  /*3b40*/  IMAD.MOV R41, RZ, RZ, -R41 ;  /* 0x000000ffff297224 */ /* 0x000fe400078e0a29 */
[----:B------:R-:W-:Y:S02]  /*3b50*/  IMAD.MOV R95, RZ, RZ, -R94 ;  /* 0x000000ffff5f7224 */ /* 0x000fe400078e0a5e */
[----:B------:R-:W-:Y:S01]  /*3b60*/  IMAD R94, R5, R41, R96 ;  /* 0x00000029055e7224 */ /* 0x000fe200078e0260 */
[----:B------:R-:W-:Y:S01]  /*3b70*/  IABS R96, R101 ;  /* 0x0000006500607213 */ /* 0x000fe20000000000 */
[--C-:B------:R-:W-:Y:S01]  /*3b80*/  @!P0 IMAD.IADD R88, R88, 0x1, -R5.reuse ;  /* 0x0000000158588824 */ /* 0x100fe200078e0a05 */
[----:B------:R-:W-:Y:S01]  /*3b90*/  ISETP.GE.AND P0, PT, R97, RZ, PT ;  /* 0x000000ff6100720c */ /* 0x000fe20003f06270 */
[--C-:B------:R-:W-:Y:S02]  /*3ba0*/  @!P5 IMAD.IADD R90, R90, 0x1, -R5.reuse ;  /* 0x000000015a5ad824 */ /* 0x100fe400078e0a05 */
[--C-:B------:R-:W-:Y:S01]  /*3bb0*/  @!P1 IMAD.IADD R93, R93, 0x1, -R5.reuse ;  /* 0x000000015d5d9824 */ /* 0x100fe200078e0a05 */
[----:B------:R-:W-:Y:S01]  /*3bc0*/  ISETP.GT.U32.AND P1, PT, R5, R92, PT ;  /* 0x0000005c0500720c */ /* 0x000fe20003f24070 */
[----:B------:R-:W-:Y:S01]  /*3bd0*/  @!P6 IMAD.IADD R91, R91, 0x1, -R5 ;  /* 0x000000015b5be824 */ /* 0x000fe200078e0a05 */
[----:B------:R-:W-:Y:S01]  /*3be0*/  ISETP.GT.U32.AND P6, PT, R5, R94, PT ;  /* 0x0000005e0500720c */ /* 0x000fe20003fc4070 */
[----:B------:R-:W-:Y:S01]  /*3bf0*/  IMAD.HI.U32 R41, R7, R96, RZ ;  /* 0x0000006007297227 */ /* 0x000fe200078e00ff */
[----:B------:R-:W-:-:S03]  /*3c00*/  ISETP.GT.U32.AND P5, PT, R5, R90, PT ;  /* 0x0000005a0500720c */ /* 0x000fc60003fa4070 */
[----:B------:R-:W-:Y:S02]  /*3c10*/  IMAD.MOV R41, RZ, RZ, -R41 ;  /* 0x000000ffff297224 */ /* 0x000fe400078e0a29 */
[C---:B------:R-:W-:Y:S02]  /*3c20*/  IMAD R95, R5.reuse, R95, R98 ;  /* 0x0000005f055f7224 */ /* 0x040fe400078e0262 */
[C---:B------:R-:W-:Y:S02]  /*3c30*/  IMAD R96, R5.reuse, R41, R96 ;  /* 0x0000002905607224 */ /* 0x040fe400078e0260 */
[----:B------:R-:W-:Y:S01]  /*3c40*/  @!P0 IMAD.MOV R89, RZ, RZ, -R89 ;  /* 0x000000ffff598224 */ /* 0x000fe200078e0a59 */
[C---:B------:R-:W-:Y:S01]  /*3c50*/  ISETP.GT.U32.AND P0, PT, R5.reuse, R93, PT ;  /* 0x0000005d0500720c */ /* 0x040fe20003f04070 */
[--C-:B------:R-:W-:Y:S01]  /*3c60*/  @!P1 IMAD.IADD R92, R92, 0x1, -R5.reuse ;  /* 0x000000015c5c9824 */ /* 0x100fe200078e0a05 */
[C---:B------:R-:W-:Y:S01]  /*3c70*/  ISETP.GT.U32.AND P1, PT, R5.reuse, R95, PT ;  /* 0x0000005f0500720c */ /* 0x040fe20003f24070 */
[--C-:B------:R-:W-:Y:S01]  /*3c80*/  @!P6 IMAD.IADD R94, R94, 0x1, -R5.reuse ;  /* 0x000000015e5ee824 */ /* 0x100fe200078e0a05 */
[----:B------:R-:W-:Y:S01]  /*3c90*/  ISETP.GT.U32.AND P6, PT, R5, R96, PT ;  /* 0x000000600500720c */ /* 0x000fe20003fc4070 */
[----:B------:R-:W-:Y:S01]  /*3ca0*/  @!P5 IMAD.IADD R90, R90, 0x1, -R5 ;  /* 0x000000015a5ad824 */ /* 0x000fe200078e0a05 */
[----:B------:R-:W-:-:S02]  /*3cb0*/  ISETP.GE.AND P5, PT, R100, RZ, PT ;  /* 0x000000ff6400720c */ /* 0x000fc40003fa6270 */
[C---:B------:R-:W-:Y:S01]  /*3cc0*/  LOP3.LUT R105, R6.reuse, 0x5a, RZ, 0xfc, !PT ;  /* 0x0000005a06697812 */ /* 0x040fe200078efcff */
[----:B------:R-:W-:Y:S01]  /*3cd0*/  @!P2 IMAD.MOV R88, RZ, RZ, -R88 ;  /* 0x000000ffff58a224 */ /* 0x000fe200078e0a58 */
[C---:B------:R-:W-:Y:S02]  /*3ce0*/  LOP3.LUT R106, R6.reuse, 0x5c, RZ, 0xfc, !PT ;  /* 0x0000005c066a7812 */ /* 0x040fe400078efcff */
[----:B------:R-:W-:Y:S02]  /*3cf0*/  ISETP.GE.AND P2, PT, R99, RZ, PT ;  /* 0x000000ff6300720c */ /* 0x000fe40003f46270 */
[----:B------:R-:W-:Y:S02]  /*3d00*/  IABS R98, R105 ;  /* 0x0000006900627213 */ /* 0x000fe40000000000 */
[----:B------:R-:W-:Y:S02]  /*3d10*/  LOP3.LUT R107, R6, 0x5e, RZ, 0xfc, !PT ;  /* 0x0000005e066b7812 */ /* 0x000fe400078efcff */
[----:B------:R-:W-:Y:S01]  /*3d20*/  IABS R100, R106 ;  /* 0x0000006a00647213 */ /* 0x000fe20000000000 */
[--C-:B------:R-:W-:Y:S01]  /*3d30*/  @!P0 IMAD.IADD R93, R93, 0x1, -R5.reuse ;  /* 0x000000015d5d8824 */ /* 0x100fe200078e0a05 */
[----:B------:R-:W-:Y:S01]  /*3d40*/  ISETP.GE.AND P0, PT, R102, RZ, PT ;  /* 0x000000ff6600720c */ /* 0x000fe20003f06270 */
[--C-:B------:R-:W-:Y:S01]  /*3d50*/  @!P1 IMAD.IADD R95, R95, 0x1, -R5.reuse ;  /* 0x000000015f5f9824 */ /* 0x100fe200078e0a05 */
[----:B------:R-:W-:Y:S01]  /*3d60*/  IABS R102, R107 ;  /* 0x0000006b00667213 */ /* 0x000fe20000000000 */
[----:B------:R-:W-:-:S02]  /*3d70*/  @!P6 IMAD.IADD R96, R96, 0x1, -R5 ;  /* 0x000000016060e824 */ /* 0x000fc400078e0a05 */
[----:B------:R-:W-:Y:S01]  /*3d80*/  IMAD.HI.U32 R41, R7, R98, RZ ;  /* 0x0000006207297227 */ /* 0x000fe200078e00ff */
[----:B------:R-:W-:-:S03]  /*3d90*/  ISETP.GT.U32.AND P6, PT, R5, R95, PT ;  /* 0x0000005f0500720c */ /* 0x000fc60003fc4070 */
[----:B------:R-:W-:-:S04]  /*3da0*/  IMAD.HI.U32 R97, R7, R100, RZ ;  /* 0x0000006407617227 */ /* 0x000fc800078e00ff */
[----:B------:R-:W-:Y:S01]  /*3db0*/  @!P5 IMAD.MOV R91, RZ, RZ, -R91 ;  /* 0x000000ffff5bd224 */ /* 0x000fe200078e0a5b */
[----:B------:R-:W-:Y:S01]  /*3dc0*/  ISETP.GT.U32.AND P5, PT, R5, R96, PT ;  /* 0x000000600500720c */ /* 0x000fe20003fa4070 */
[----:B------:R-:W-:Y:S02]  /*3dd0*/  IMAD.MOV R99, RZ, RZ, -R41 ;  /* 0x000000ffff637224 */ /* 0x000fe400078e0a29 */
[----:B------:R-:W-:Y:S02]  /*3de0*/  IMAD.MOV R97, RZ, RZ, -R97 ;  /* 0x000000ffff617224 */ /* 0x000fe400078e0a61 */
[----:B------:R-:W-:Y:S01]  /*3df0*/  IMAD.HI.U32 R41, R7, R102, RZ ;  /* 0x0000006607297227 */ /* 0x000fe200078e00ff */
[----:B------:R-:W-:-:S03]  /*3e00*/  ISETP.GE.AND P1, PT, R103, RZ, PT ;  /* 0x000000ff6700720c */ /* 0x000fc60003f26270 */
[----:B------:R-:W-:Y:S01]  /*3e10*/  @!P2 IMAD.MOV R90, RZ, RZ, -R90 ;  /* 0x000000ffff5aa224 */ /* 0x000fe200078e0a5a */
[C---:B------:R-:W-:Y:S01]  /*3e20*/  ISETP.GT.U32.AND P2, PT, R5.reuse, R94, PT ;  /* 0x0000005e0500720c */ /* 0x040fe20003f44070 */
[C---:B------:R-:W-:Y:S01]  /*3e30*/  IMAD R97, R5.reuse, R97, R100 ;  /* 0x0000006105617224 */ /* 0x040fe200078e0264 */
[----:B------:R-:W-:Y:S01]  /*3e40*/  LOP3.LUT R103, R6, 0x60, RZ, 0xfc, !PT ;  /* 0x0000006006677812 */ /* 0x000fe200078efcff */
[----:B------:R-:W-:Y:S02]  /*3e50*/  IMAD.MOV R41, RZ, RZ, -R41 ;  /* 0x000000ffff297224 */ /* 0x000fe400078e0a29 */
[C---:B------:R-:W-:Y:S01]  /*3e60*/  IMAD R98, R5.reuse, R99, R98 ;  /* 0x0000006305627224 */ /* 0x040fe200078e0262 */
[----:B------:R-:W-:Y:S01]  /*3e70*/  IABS R100, R103 ;  /* 0x0000006700647213 */ /* 0x000fe20000000000 */
[C---:B------:R-:W-:Y:S02]  /*3e80*/  IMAD R99, R5.reuse, R41, R102 ;  /* 0x0000002905637224 */ /* 0x040fe400078e0266 */
[----:B------:R-:W-:Y:S01]  /*3e90*/  @!P0 IMAD.MOV R93, RZ, RZ, -R93 ;  /* 0x000000ffff5d8224 */ /* 0x000fe200078e0a5d */
[----:B------:R-:W-:Y:S01]  /*3ea0*/  ISETP.GT.U32.AND P0, PT, R5, R97, PT ;  /* 0x000000610500720c */ /* 0x000fe20003f04070 */
[--C-:B------:R-:W-:Y:S01]  /*3eb0*/  @!P6 IMAD.IADD R95, R95, 0x1, -R5.reuse ;  /* 0x000000015f5fe824 */ /* 0x100fe200078e0a05 */
[----:B------:R-:W-:Y:S01]  /*3ec0*/  ISETP.GT.U32.AND P6, PT, R5, R99, PT ;  /* 0x000000630500720c */ /* 0x000fe20003fc4070 */
[----:B------:R-:W-:Y:S01]  /*3ed0*/  @!P5 IMAD.IADD R96, R96, 0x1, -R5 ;  /* 0x000000016060d824 */ /* 0x000fe200078e0a05 */
[----:B------:R-:W-:Y:S01]  /*3ee0*/  ISETP.GE.AND P5, PT, R101, RZ, PT ;  /* 0x000000ff6500720c */ /* 0x000fe20003fa6270 */
[----:B------:R-:W-:-:S04]  /*3ef0*/  IMAD.HI.U32 R41, R7, R100, RZ ;  /* 0x0000006407297227 */ /* 0x000fc800078e00ff */
[----:B------:R-:W-:Y:S01]  /*3f00*/  @!P2 IMAD.IADD R94, R94, 0x1, -R5 ;  /* 0x000000015e5ea824 */ /* 0x000fe200078e0a05 */
[----:B------:R-:W-:Y:S01]  /*3f10*/  ISETP.GE.AND P2, PT, R104, RZ, PT ;  /* 0x000000ff6800720c */ /* 0x000fe20003f46270 */
[----:B------:R-:W-:Y:S01]  /*3f20*/  @!P4 IMAD.MOV R92, RZ, RZ, -R92 ;  /* 0x000000ffff5cc224 */ /* 0x000fe200078e0a5c */
[----:B------:R-:W-:Y:S01]  /*3f30*/  ISETP.GT.U32.AND P4, PT, R5, R98, PT ;  /* 0x000000620500720c */ /* 0x000fe20003f84070 */
[----:B------:R-:W-:Y:S01]  /*3f40*/  IMAD.MOV R41, RZ, RZ, -R41 ;  /* 0x000000ffff297224 */ /* 0x000fe200078e0a29 */
[----:B------:R-:W-:Y:S01]  /*3f50*/  LOP3.LUT R108, R6, 0x62, RZ, 0xfc, !PT ;  /* 0x00000062066c7812 */ /* 0x000fe200078efcff */
[--C-:B------:R-:W-:Y:S02]  /*3f60*/  @!P0 IMAD.IADD R97, R97, 0x1, -R5.reuse ;  /* 0x0000000161618824 */ /* 0x100fe400078e0a05 */
[----:B------:R-:W-:Y:S01]  /*3f70*/  IMAD R100, R5, R41, R100 ;  /* 0x0000002905647224 */ /* 0x000fe200078e0264 */
[----:B------:R-:W-:Y:S01]  /*3f80*/  IABS R102, R108 ;  /* 0x0000006c00667213 */ /* 0x000fe20000000000 */
[----:B------:R-:W-:Y:S01]  /*3f90*/  @!P6 IMAD.IADD R99, R99, 0x1, -R5 ;  /* 0x000000016363e824 */ /* 0x000fe200078e0a05 */
[C---:B------:R-:W-:Y:S01]  /*3fa0*/  ISETP.GT.U32.AND P6, PT, R5.reuse, R97, PT ;  /* 0x000000610500720c */ /* 0x040fe20003fc4070 */
[----:B------:R-:W-:Y:S01]  /*3fb0*/  @!P5 IMAD.MOV R96, RZ, RZ, -R96 ;  /* 0x000000ffff60d224 */ /* 0x000fe200078e0a60 */
[----:B------:R-:W-:Y:S01]  /*3fc0*/  ISETP.GT.U32.AND P5, PT, R5, R100, PT ;  /* 0x000000640500720c */ /* 0x000fe20003fa4070 */
[----:B------:R-:W-:Y:S01]  /*3fd0*/  @!P2 IMAD.MOV R95, RZ, RZ, -R95 ;  /* 0x000000ffff5fa224 */ /* 0x000fe200078e0a5f */
[----:B------:R-:W-:Y:S01]  /*3fe0*/  ISETP.GE.AND P2, PT, R106, RZ, PT ;  /* 0x000000ff6a00720c */ /* 0x000fe20003f46270 */
[----:B------:R-:W-:-:S02]  /*3ff0*/  @!P4 IMAD.IADD R98, R98, 0x1, -R5 ;  /* 0x000000016262c824 */ /* 0x000fc400078e0a05 */
[----:B------:R-:W-:-:S03]  /*4000*/  IMAD.HI.U32 R41, R7, R102, RZ ;  /* 0x0000006607297227 */ /* 0x000fc600078e00ff */
[----:B------:R-:W-:Y:S01]  /*4010*/  ISETP.GT.U32.AND P0, PT, R5, R98, PT ;  /* 0x000000620500720c */ /* 0x000fe20003f04070 */
[----:B------:R-:W-:Y:S01]  /*4020*/  IMAD.MOV R41, RZ, RZ, -R41 ;  /* 0x000000ffff297224 */ /* 0x000fe200078e0a29 */
[----:B------:R-:W-:Y:S01]  /*4030*/  ISETP.GE.AND P4, PT, R105, RZ, PT ;  /* 0x000000ff6900720c */ /* 0x000fe20003f86270 */
[--C-:B------:R-:W-:Y:S01]  /*4040*/  @!P6 IMAD.IADD R97, R97, 0x1, -R5.reuse ;  /* 0x000000016161e824 */ /* 0x100fe200078e0a05 */
[----:B------:R-:W-:Y:S01]  /*4050*/  LOP3.LUT R101, R6, 0x64, RZ, 0xfc, !PT ;  /* 0x0000006406657812 */ /* 0x000fe200078efcff */
[C---:B------:R-:W-:Y:S02]  /*4060*/  IMAD R102, R5.reuse, R41, R102 ;  /* 0x0000002905667224 */ /* 0x040fe400078e0266 */
[----:B------:R-:W-:Y:S01]  /*4070*/  @!P5 IMAD.IADD R100, R100, 0x1, -R5 ;  /* 0x000000016464d824 */ /* 0x000fe200078e0a05 */
[----:B------:R-:W-:Y:S01]  /*4080*/  IABS R104, R101 ;  /* 0x0000006500687213 */ /* 0x000fe20000000000 */
[----:B------:R-:W-:Y:S01]  /*4090*/  @!P2 IMAD.MOV R97, RZ, RZ, -R97 ;  /* 0x000000ffff61a224 */ /* 0x000fe200078e0a61 */
[----:B------:R-:W-:-:S02]  /*40a0*/  ISETP.GT.U32.AND P5, PT, R5, R102, PT ;  /* 0x000000660500720c */ /* 0x000fc40003fa4070 */
[C---:B------:R-:W-:Y:S01]  /*40b0*/  ISETP.GT.U32.AND P2, PT, R5.reuse, R100, PT ;  /* 0x000000640500720c */ /* 0x040fe20003f44070 */
[----:B------:R-:W-:Y:S01]  /*40c0*/  @!P1 IMAD.MOV R94, RZ, RZ, -R94 ;  /* 0x000000ffff5e9224 */ /* 0x000fe200078e0a5e */
[----:B------:R-:W-:Y:S01]  /*40d0*/  ISETP.GT.U32.AND P1, PT, R5, R99, PT ;  /* 0x000000630500720c */ /* 0x000fe20003f24070 */
[----:B------:R-:W-:Y:S01]  /*40e0*/  @!P0 IMAD.IADD R98, R98, 0x1, -R5 ;  /* 0x0000000162628824 */ /* 0x000fe200078e0a05 */
[----:B------:R-:W-:Y:S01]  /*40f0*/  ISETP.GE.AND P6, PT, R103, RZ, PT ;  /* 0x000000ff6700720c */ /* 0x000fe20003fc6270 */
[----:B------:R-:W-:-:S04]  /*4100*/  IMAD.HI.U32 R41, R7, R104, RZ ;  /* 0x0000006807297227 */ /* 0x000fc800078e00ff */
[----:B------:R-:W-:Y:S01]  /*4110*/  @!P4 IMAD.MOV R98, RZ, RZ, -R98 ;  /* 0x000000ffff62c224 */ /* 0x000fe200078e0a62 */
[----:B------:R-:W-:Y:S01]  /*4120*/  ISETP.GE.AND P4, PT, R101, RZ, PT ;  /* 0x000000ff6500720c */ /* 0x000fe20003f86270 */
[----:B------:R-:W-:Y:S01]  /*4130*/  IMAD.MOV R41, RZ, RZ, -R41 ;  /* 0x000000ffff297224 */ /* 0x000fe200078e0a29 */
[----:B------:R-:W-:Y:S01]  /*4140*/  LOP3.LUT R101, R6, 0x66, RZ, 0xfc, !PT ;  /* 0x0000006606657812 */ /* 0x000fe200078efcff */
[--C-:B------:R-:W-:Y:S02]  /*4150*/  @!P2 IMAD.IADD R100, R100, 0x1, -R5.reuse ;  /* 0x000000016464a824 */ /* 0x100fe400078e0a05 */
[----:B------:R-:W-:Y:S01]  /*4160*/  IMAD R104, R5, R41, R104 ;  /* 0x0000002905687224 */ /* 0x000fe200078e0268 */
[----:B------:R-:W-:Y:S01]  /*4170*/  LOP3.LUT R41, R6, 0x68, RZ, 0xfc, !PT ;  /* 0x0000006806297812 */ /* 0x000fe200078efcff */
[--C-:B------:R-:W-:Y:S01]  /*4180*/  @!P5 IMAD.IADD R102, R102, 0x1, -R5.reuse ;  /* 0x000000016666d824 */ /* 0x100fe200078e0a05 */
[----:B------:R-:W-:Y:S01]  /*4190*/  IABS R106, R101 ;  /* 0x00000065006a7213 */ /* 0x000fe20000000000 */
[----:B------:R-:W-:Y:S01]  /*41a0*/  @!P1 IMAD.IADD R99, R99, 0x1, -R5 ;  /* 0x0000000163639824 */ /* 0x000fe200078e0a05 */
[----:B------:R-:W-:Y:S01]  /*41b0*/  ISETP.GE.AND P1, PT, R108, RZ, PT ;  /* 0x000000ff6c00720c */ /* 0x000fe20003f26270 */
[----:B------:R-:W-:Y:S01]  /*41c0*/  @!P6 IMAD.MOV R100, RZ, RZ, -R100 ;  /* 0x000000ffff64e224 */ /* 0x000fe200078e0a64 */
[----:B------:R-:W-:-:S02]  /*41d0*/  ISETP.GE.AND P2, PT, R41, RZ, PT ;  /* 0x000000ff2900720c */ /* 0x000fc40003f46270 */
[----:B------:R-:W-:Y:S01]  /*41e0*/  IABS R108, R41 ;  /* 0x00000029006c7213 */ /* 0x000fe20000000000 */
[----:B------:R-:W-:Y:S01]  /*41f0*/  IMAD.HI.U32 R41, R7, R106, RZ ;  /* 0x0000006a07297227 */ /* 0x000fe200078e00ff */
[C---:B------:R-:W-:Y:S02]  /*4200*/  ISETP.GT.U32.AND P5, PT, R5.reuse, R102, PT ;  /* 0x000000660500720c */ /* 0x040fe40003fa4070 */
[----:B------:R-:W-:Y:S01]  /*4210*/  ISETP.GT.U32.AND P6, PT, R5, R104, PT ;  /* 0x000000680500720c */ /* 0x000fe20003fc4070 */
[----:B------:R-:W-:-:S04]  /*4220*/  IMAD.MOV R41, RZ, RZ, -R41 ;  /* 0x000000ffff297224 */ /* 0x000fc800078e0a29 */
[----:B------:R-:W-:Y:S01]  /*4230*/  IMAD R106, R5, R41, R106 ;  /* 0x00000029056a7224 */ /* 0x000fe200078e026a */
[----:B------:R-:W-:-:S05]  /*4240*/  ISETP.GE.AND P0, PT, R107, RZ, PT ;  /* 0x000000ff6b00720c */ /* 0x000fca0003f06270 */
[--C-:B------:R-:W-:Y:S01]  /*4250*/  @!P5 IMAD.IADD R102, R102, 0x1, -R5.reuse ;  /* 0x000000016666d824 */ /* 0x100fe200078e0a05 */
[----:B------:R-:W-:Y:S01]  /*4260*/  ISETP.GT.U32.AND P5, PT, R5, R106, PT ;  /* 0x0000006a0500720c */ /* 0x000fe20003fa4070 */
[----:B------:R-:W-:Y:S01]  /*4270*/  @!P6 IMAD.IADD R104, R104, 0x1, -R5 ;  /* 0x000000016868e824 */ /* 0x000fe200078e0a05 */
[----:B------:R-:W-:Y:S01]  /*4280*/  LOP3.LUT R111, R6, 0x6e, RZ, 0xfc, !PT ;  /* 0x0000006e066f7812 */ /* 0x000fe200078efcff */
[----:B------:R-:W-:-:S03]  /*4290*/  IMAD.HI.U32 R41, R7, R108, RZ ;  /* 0x0000006c07297227 */ /* 0x000fc600078e00ff */
[C---:B------:R-:W-:Y:S01]  /*42a0*/  ISETP.GT.U32.AND P6, PT, R5.reuse, R104, PT ;  /* 0x000000680500720c */ /* 0x040fe20003fc4070 */
[----:B------:R-:W-:Y:S01]  /*42b0*/  IMAD.MOV R41, RZ, RZ, -R41 ;  /* 0x000000ffff297224 */ /* 0x000fe200078e0a29 */
[C---:B------:R-:W-:Y:S02]  /*42c0*/  LOP3.LUT R107, R6.reuse, 0x6a, RZ, 0xfc, !PT ;  /* 0x0000006a066b7812 */ /* 0x040fe400078efcff */
[----:B------:R-:W-:Y:S02]  /*42d0*/  LOP3.LUT R109, R6, 0x6c, RZ, 0xfc, !PT ;  /* 0x0000006c066d7812 */ /* 0x000fe400078efcff */
[----:B------:R-:W-:Y:S01]  /*42e0*/  IABS R114, R111 ;  /* 0x0000006f00727213 */ /* 0x000fe20000000000 */
[----:B------:R-:W-:Y:S01]  /*42f0*/  IMAD R108, R5, R41, R108 ;  /* 0x00000029056c7224 */ /* 0x000fe200078e026c */
[----:B------:R-:W-:Y:S01]  /*4300*/  IABS R110, R107 ;  /* 0x0000006b006e7213 */ /* 0x000fe20000000000 */
[----:B------:R-:W-:Y:S01]  /*4310*/  @!P5 IMAD.IADD R106, R106, 0x1, -R5 ;  /* 0x000000016a6ad824 */ /* 0x000fe200078e0a05 */
[----:B------:R-:W-:Y:S01]  /*4320*/  IABS R112, R109 ;  /* 0x0000006d00707213 */ /* 0x000fe20000000000 */
[----:B------:R-:W-:-:S03]  /*4330*/  IMAD.HI.U32 R105, R7, R114, RZ ;  /* 0x0000007207697227 */ /* 0x000fc600078e00ff */
[----:B------:R-:W-:Y:S01]  /*4340*/  ISETP.GT.U32.AND P5, PT, R5, R106, PT ;  /* 0x0000006a0500720c */ /* 0x000fe20003fa4070 */
[----:B------:R-:W-:Y:S01]  /*4350*/  @!P0 IMAD.MOV R99, RZ, RZ, -R99 ;  /* 0x000000ffff638224 */ /* 0x000fe200078e0a63 */
[----:B------:R-:W-:Y:S01]  /*4360*/  ISETP.GE.AND P0, PT, R101, RZ, PT ;  /* 0x000000ff6500720c */ /* 0x000fe20003f06270 */
[----:B------:R-:W-:Y:S01]  /*4370*/  @!P6 IMAD.IADD R104, R104, 0x1, -R5 ;  /* 0x000000016868e824 */ /* 0x000fe200078e0a05 */
[----:B------:R-:W-:Y:S01]  /*4380*/  ISETP.GT.U32.AND P6, PT, R5, R108, PT ;  /* 0x0000006c0500720c */ /* 0x000fe20003fc4070 */
[----:B------:R-:W-:-:S04]  /*4390*/  IMAD.HI.U32 R101, R7, R110, RZ ;  /* 0x0000006e07657227 */ /* 0x000fc800078e00ff */
[----:B------:R-:W-:-:S04]  /*43a0*/  IMAD.HI.U32 R103, R7, R112, RZ ;  /* 0x0000007007677227 */ /* 0x000fc800078e00ff */
[----:B------:R-:W-:Y:S02]  /*43b0*/  IMAD.MOV R105, RZ, RZ, -R105 ;  /* 0x000000ffff697224 */ /* 0x000fe400078e0a69 */
[----:B------:R-:W-:Y:S02]  /*43c0*/  IMAD.MOV R101, RZ, RZ, -R101 ;  /* 0x000000ffff657224 */ /* 0x000fe400078e0a65 */
[----:B------:R-:W-:Y:S02]  /*43d0*/  IMAD.MOV R103, RZ, RZ, -R103 ;  /* 0x000000ffff677224 */ /* 0x000fe400078e0a67 */
[C---:B------:R-:W-:Y:S01]  /*43e0*/  IMAD R114, R5.reuse, R105, R114 ;  /* 0x0000006905727224 */ /* 0x040fe200078e0272 */
[----:B------:R-:W-:Y:S01]  /*43f0*/  LOP3.LUT R105, R6, 0x70, RZ, 0xfc, !PT ;  /* 0x0000007006697812 */ /* 0x000fe200078efcff */
[C---:B------:R-:W-:Y:S02]  /*4400*/  IMAD R110, R5.reuse, R101, R110 ;  /* 0x00000065056e7224 */ /* 0x040fe400078e026e */
[C---:B------:R-:W-:Y:S01]  /*4410*/  IMAD R112, R5.reuse, R103, R112 ;  /* 0x0000006705707224 */ /* 0x040fe200078e0270 */
[----:B------:R-:W-:Y:S01]  /*4420*/  IABS R116, R105 ;  /* 0x0000006900747213 */ /* 0x000fe20000000000 */
[--C-:B------:R-:W-:Y:S01]  /*4430*/  @!P5 IMAD.IADD R106, R106, 0x1, -R5.reuse ;  /* 0x000000016a6ad824 */ /* 0x100fe200078e0a05 */
[C---:B------:R-:W-:Y:S01]  /*4440*/  ISETP.GT.U32.AND P5, PT, R5.reuse, R110, PT ;  /* 0x0000006e0500720c */ /* 0x040fe20003fa4070 */
[----:B------:R-:W-:Y:S01]  /*4450*/  @!P6 IMAD.IADD R108, R108, 0x1, -R5 ;  /* 0x000000016c6ce824 */ /* 0x000fe200078e0a05 */
[----:B------:R-:W-:Y:S01]  /*4460*/  ISETP.GT.U32.AND P6, PT, R5, R112, PT ;  /* 0x000000700500720c */ /* 0x000fe20003fc4070 */
[----:B------:R-:W-:-:S04]  /*4470*/  IMAD.HI.U32 R41, R7, R116, RZ ;  /* 0x0000007407297227 */ /* 0x000fc800078e00ff */
[----:B------:R-:W-:-:S04]  /*4480*/  IMAD.MOV R103, RZ, RZ, -R41 ;  /* 0x000000ffff677224 */ /* 0x000fc800078e0a29 */
[C---:B------:R-:W-:Y:S01]  /*4490*/  IMAD R116, R5.reuse, R103, R116 ;  /* 0x0000006705747224 */ /* 0x040fe200078e0274 */
[----:B------:R-:W-:Y:S01]  /*44a0*/  LOP3.LUT R113, R6, 0x72, RZ, 0xfc, !PT ;  /* 0x0000007206717812 */ /* 0x000fe200078efcff */
[--C-:B------:R-:W-:Y:S01]  /*44b0*/  @!P5 IMAD.IADD R110, R110, 0x1, -R5.reuse ;  /* 0x000000016e6ed824 */ /* 0x100fe200078e0a05 */
[C---:B------:R-:W-:Y:S01]  /*44c0*/  ISETP.GT.U32.AND P5, PT, R5.reuse, R114, PT ;  /* 0x000000720500720c */ /* 0x040fe20003fa4070 */
[----:B------:R-:W-:Y:S01]  /*44d0*/  @!P6 IMAD.IADD R112, R112, 0x1, -R5 ;  /* 0x000000017070e824 */ /* 0x000fe200078e0a05 */
[----:B------:R-:W-:Y:S02]  /*44e0*/  ISETP.GT.U32.AND P6, PT, R5, R116, PT ;  /* 0x000000740500720c */ /* 0x000fe40003fc4070 */
[----:B------:R-:W-:Y:S02]  /*44f0*/  IABS R118, R113 ;  /* 0x0000007100767213 */ /* 0x000fe40000000000 */
[C---:B------:R-:W-:Y:S02]  /*4500*/  LOP3.LUT R117, R6.reuse, 0x76, RZ, 0xfc, !PT ;  /* 0x0000007606757812 */ /* 0x040fe400078efcff */
[----:B------:R-:W-:Y:S01]  /*4510*/  LOP3.LUT R115, R6, 0x74, RZ, 0xfc, !PT ;  /* 0x0000007406737812 */ /* 0x000fe200078efcff */
[----:B------:R-:W-:Y:S01]  /*4520*/  IMAD.HI.U32 R41, R7, R118, RZ ;  /* 0x0000007607297227 */ /* 0x000fe200078e00ff */
[----:B------:R-:W-:-:S02]  /*4530*/  IABS R122, R117 ;  /* 0x00000075007a7213 */ /* 0x000fc40000000000 */
[----:B------:R-:W-:Y:S02]  /*4540*/  LOP3.LUT R119, R6, 0x78, RZ, 0xfc, !PT ;  /* 0x0000007806777812 */ /* 0x000fe400078efcff */
[----:B------:R-:W-:Y:S01]  /*4550*/  IABS R120, R115 ;  /* 0x0000007300787213 */ /* 0x000fe20000000000 */
[----:B------:R-:W-:Y:S01]  /*4560*/  IMAD.MOV R103, RZ, RZ, -R41 ;  /* 0x000000ffff677224 */ /* 0x000fe200078e0a29 */
[----:B------:R-:W-:Y:S01]  /*4570*/  IABS R124, R119 ;  /* 0x00000077007c7213 */ /* 0x000fe20000000000 */
[--C-:B------:R-:W-:Y:S01]  /*4580*/  @!P5 IMAD.IADD R114, R114, 0x1, -R5.reuse ;  /* 0x000000017272d824 */ /* 0x100fe200078e0a05 */
[C---:B------:R-:W-:Y:S01]  /*4590*/  ISETP.GT.U32.AND P5, PT, R5.reuse, R110, PT ;  /* 0x0000006e0500720c */ /* 0x040fe20003fa4070 */
[----:B------:R-:W-:Y:S01]  /*45a0*/  @!P1 IMAD.MOV R102, RZ, RZ, -R102 ;  /* 0x000000ffff669224 */ /* 0x000fe200078e0a66 */
[----:B------:R-:W-:Y:S01]  /*45b0*/  ISETP.GT.U32.AND P1, PT, R5, R108, PT ;  /* 0x0000006c0500720c */ /* 0x000fe20003f24070 */
[----:B------:R-:W-:Y:S02]  /*45c0*/  @!P6 IMAD.IADD R116, R116, 0x1, -R5 ;  /* 0x000000017474e824 */ /* 0x000fe400078e0a05 */
[----:B------:R-:W-:-:S04]  /*45d0*/  IMAD.HI.U32 R41, R7, R122, RZ ;  /* 0x0000007a07297227 */ /* 0x000fc800078e00ff */
[----:B------:R-:W-:Y:S01]  /*45e0*/  IMAD.HI.U32 R101, R7, R120, RZ ;  /* 0x0000007807657227 */ /* 0x000fe200078e00ff */
[----:B------:R-:W-:-:S03]  /*45f0*/  ISETP.GT.U32.AND P6, PT, R5, R116, PT ;  /* 0x000000740500720c */ /* 0x000fc60003fc4070 */
[----:B------:R-:W-:Y:S02]  /*4600*/  IMAD R118, R5, R103, R118 ;  /* 0x0000006705767224 */ /* 0x000fe400078e0276 */
[----:B------:R-:W-:Y:S02]  /*4610*/  IMAD.MOV R103, RZ, RZ, -R41 ;  /* 0x000000ffff677224 */ /* 0x000fe400078e0a29 */
[----:B------:R-:W-:Y:S02]  /*4620*/  IMAD.MOV R101, RZ, RZ, -R101 ;  /* 0x000000ffff657224 */ /* 0x000fe400078e0a65 */
[----:B------:R-:W-:Y:S01]  /*4630*/  IMAD.HI.U32 R41, R7, R124, RZ ;  /* 0x0000007c07297227 */ /* 0x000fe200078e00ff */
[----:B------:R-:W-:-:S03]  /*4640*/  LOP3.LUT R121, R6, 0x7a, RZ, 0xfc, !PT ;  /* 0x0000007a06797812 */ /* 0x000fc600078efcff */
[C---:B------:R-:W-:Y:S02]  /*4650*/  IMAD R120, R5.reuse, R101, R120 ;  /* 0x0000006505787224 */ /* 0x040fe400078e0278 */
[----:B------:R-:W-:Y:S02]  /*4660*/  IMAD.MOV R41, RZ, RZ, -R41 ;  /* 0x000000ffff297224 */ /* 0x000fe400078e0a29 */
[----:B------:R-:W-:Y:S01]  /*4670*/  @!P4 IMAD.MOV R104, RZ, RZ, -R104 ;  /* 0x000000ffff68c224 */ /* 0x000fe200078e0a68 */
[C---:B------:R-:W-:Y:S01]  /*4680*/  ISETP.GT.U32.AND P4, PT, R5.reuse, R112, PT ;  /* 0x000000700500720c */ /* 0x040fe20003f84070 */
[--C-:B------:R-:W-:Y:S01]  /*4690*/  @!P1 IMAD.IADD R108, R108, 0x1, -R5.reuse ;  /* 0x000000016c6c9824 */ /* 0x100fe200078e0a05 */
[----:B------:R-:W-:Y:S01]  /*46a0*/  LOP3.LUT R101, R6, 0x7c, RZ, 0xfc, !PT ;  /* 0x0000007c06657812 */ /* 0x000fe200078efcff */
[C---:B------:R-:W-:Y:S01]  /*46b0*/  IMAD R6, R5.reuse, R41, R124 ;  /* 0x0000002905067224 */ /* 0x040fe200078e027c */
[C---:B------:R-:W-:Y:S01]  /*46c0*/  ISETP.GT.U32.AND P1, PT, R5.reuse, R118, PT ;  /* 0x000000760500720c */ /* 0x040fe20003f24070 */
[--C-:B------:R-:W-:Y:S01]  /*46d0*/  @!P5 IMAD.IADD R110, R110, 0x1, -R5.reuse ;  /* 0x000000016e6ed824 */ /* 0x100fe200078e0a05 */
[C---:B------:R-:W-:Y:S01]  /*46e0*/  ISETP.GT.U32.AND P5, PT, R5.reuse, R120, PT ;  /* 0x000000780500720c */ /* 0x040fe20003fa4070 */
[--C-:B------:R-:W-:Y:S01]  /*46f0*/  @!P6 IMAD.IADD R116, R116, 0x1, -R5.reuse ;  /* 0x000000017474e824 */ /* 0x100fe200078e0a05 */
[C---:B------:R-:W-:Y:S01]  /*4700*/  ISETP.GT.U32.AND P6, PT, R5.reuse, R6, PT ;  /* 0x000000060500720c */ /* 0x040fe20003fc4070 */
[C---:B------:R-:W-:Y:S01]  /*4710*/  IMAD R122, R5.reuse, R103, R122 ;  /* 0x00000067057a7224 */ /* 0x040fe200078e027a */
[----:B------:R-:W-:Y:S01]  /*4720*/  IABS R124, R121 ;  /* 0x00000079007c7213 */ /* 0x000fe20000000000 */
[----:B------:R-:W-:Y:S01]  /*4730*/  @!P0 IMAD.MOV R106, RZ, RZ, -R106 ;  /* 0x000000ffff6a8224 */ /* 0x000fe200078e0a6a */
[C---:B------:R-:W-:Y:S01]  /*4740*/  ISETP.GT.U32.AND P0, PT, R5.reuse, R114, PT ;  /* 0x000000720500720c */ /* 0x040fe20003f04070 */
[----:B------:R-:W-:Y:S01]  /*4750*/  @!P4 IMAD.IADD R112, R112, 0x1, -R5 ;  /* 0x000000017070c824 */ /* 0x000fe200078e0a05 */
[----:B------:R-:W-:Y:S01]  /*4760*/  ISETP.GT.U32.AND P4, PT, R5, R122, PT ;  /* 0x0000007a0500720c */ /* 0x000fe20003f84070 */
[----:B------:R-:W-:-:S04]  /*4770*/  IMAD.HI.U32 R41, R7, R124, RZ ;  /* 0x0000007c07297227 */ /* 0x000fc800078e00ff */
[--C-:B------:R-:W-:Y:S02]  /*4780*/  @!P1 IMAD.IADD R118, R118, 0x1, -R5.reuse ;  /* 0x0000000176769824 */ /* 0x100fe400078e0a05 */
[--C-:B------:R-:W-:Y:S01]  /*4790*/  @!P5 IMAD.IADD R120, R120, 0x1, -R5.reuse ;  /* 0x000000017878d824 */ /* 0x100fe200078e0a05 */
[----:B------:R-:W-:Y:S01]  /*47a0*/  ISETP.GE.AND P5, PT, R111, RZ, PT ;  /* 0x000000ff6f00720c */ /* 0x000fe20003fa6270 */
[----:B------:R-:W-:Y:S01]  /*47b0*/  @!P6 IMAD.IADD R6, R6, 0x1, -R5 ;  /* 0x000000010606e824 */ /* 0x000fe200078e0a05 */
[----:B------:R-:W-:Y:S01]  /*47c0*/  ISETP.GT.U32.AND P6, PT, R5, R118, PT ;  /* 0x000000760500720c */ /* 0x000fe20003fc4070 */
[----:B------:R-:W-:Y:S01]  /*47d0*/  IMAD.MOV R41, RZ, RZ, -R41 ;  /* 0x000000ffff297224 */ /* 0x000fe200078e0a29 */
[----:B------:R-:W-:Y:S01]  /*47e0*/  IABS R126, R101 ;  /* 0x00000065007e7213 */ /* 0x000fe20000000000 */
[--C-:B------:R-:W-:Y:S02]  /*47f0*/  @!P0 IMAD.IADD R114, R114, 0x1, -R5.reuse ;  /* 0x0000000172728824 */ /* 0x100fe400078e0a05 */
[----:B------:R-:W-:Y:S01]  /*4800*/  @!P4 IMAD.IADD R122, R122, 0x1, -R5 ;  /* 0x000000017a7ac824 */ /* 0x000fe200078e0a05 */
[----:B------:R-:W-:Y:S01]  /*4810*/  ISETP.GE.AND P4, PT, R105, RZ, PT ;  /* 0x000000ff6900720c */ /* 0x000fe20003f86270 */
[----:B------:R-:W-:-:S02]  /*4820*/  IMAD R124, R5, R41, R124 ;  /* 0x00000029057c7224 */ /* 0x000fc400078e027c */
[----:B------:R-:W-:-:S04]  /*4830*/  IMAD.HI.U32 R7, R7, R126, RZ ;  /* 0x0000007e07077227 */ /* 0x000fc800078e00ff */
[----:B------:R-:W-:Y:S01]  /*4840*/  @!P5 IMAD.MOV R114, RZ, RZ, -R114 ;  /* 0x000000ffff72d224 */ /* 0x000fe200078e0a72 */
[----:B------:R-:W-:Y:S01]  /*4850*/  ISETP.GT.U32.AND P5, PT, R5, R124, PT ;  /* 0x0000007c0500720c */ /* 0x000fe20003fa4070 */
[----:B------:R-:W-:Y:S01]  /*4860*/  IMAD.MOV R7, RZ, RZ, -R7 ;  /* 0x000000ffff077224 */ /* 0x000fe200078e0a07 */
[----:B------:R-:W-:Y:S01]  /*4870*/  ISETP.GE.AND P0, PT, R107, RZ, PT ;  /* 0x000000ff6b00720c */ /* 0x000fe20003f06270 */
[----:B------:R-:W-:Y:S01]  /*4880*/  @!P6 IMAD.IADD R118, R118, 0x1, -R5 ;  /* 0x000000017676e824 */ /* 0x000fe200078e0a05 */
[----:B------:R-:W-:Y:S01]  /*4890*/  ISETP.GE.AND P1, PT, R109, RZ, PT ;  /* 0x000000ff6d00720c */ /* 0x000fe20003f26270 */
[----:B------:R-:W-:Y:S01]  /*48a0*/  IMAD R126, R5, R7, R126 ;  /* 0x00000007057e7224 */ /* 0x000fe200078e027e */
[----:B------:R-:W-:Y:S01]  /*48b0*/  ISETP.GE.AND P6, PT, R113, RZ, PT ;  /* 0x000000ff7100720c */ /* 0x000fe20003fc6270 */
[----:B------:R-:W-:-:S03]  /*48c0*/  @!P4 IMAD.MOV R116, RZ, RZ, -R116 ;  /* 0x000000ffff74c224 */ /* 0x000fc600078e0a74 */
[----:B------:R-:W-:-:S03]  /*48d0*/  ISETP.GT.U32.AND P4, PT, R5, R126, PT ;  /* 0x0000007e0500720c */ /* 0x000fc60003f84070 */
[--C-:B------:R-:W-:Y:S02]  /*48e0*/  @!P5 IMAD.IADD R124, R124, 0x1, -R5.reuse ;  /* 0x000000017c7cd824 */ /* 0x100fe400078e0a05 */
[----:B------:R-:W-:Y:S01]  /*48f0*/  @!P0 IMAD.MOV R110, RZ, RZ, -R110 ;  /* 0x000000ffff6e8224 */ /* 0x000fe200078e0a6e */
[C---:B------:R-:W-:Y:S01]  /*4900*/  ISETP.GT.U32.AND P0, PT, R5.reuse, R120, PT ;  /* 0x000000780500720c */ /* 0x040fe20003f04070 */
[----:B------:R-:W-:Y:S01]  /*4910*/  @!P1 IMAD.MOV R112, RZ, RZ, -R112 ;  /* 0x000000ffff709224 */ /* 0x000fe200078e0a70 */
[C---:B------:R-:W-:Y:S01]  /*4920*/  ISETP.GT.U32.AND P1, PT, R5.reuse, R6, PT ;  /* 0x000000060500720c */ /* 0x040fe20003f24070 */
[----:B------:R-:W-:Y:S01]  /*4930*/  @!P2 IMAD.MOV R108, RZ, RZ, -R108 ;  /* 0x000000ffff6ca224 */ /* 0x000fe200078e0a6c */
[C---:B------:R-:W-:Y:S01]  /*4940*/  ISETP.GT.U32.AND P2, PT, R5.reuse, R122, PT ;  /* 0x0000007a0500720c */ /* 0x040fe20003f44070 */
[----:B------:R-:W-:Y:S01]  /*4950*/  @!P6 IMAD.MOV R118, RZ, RZ, -R118 ;  /* 0x000000ffff76e224 */ /* 0x000fe200078e0a76 */
[----:B------:R-:W-:Y:S01]  /*4960*/  ISETP.GT.U32.AND P6, PT, R5, R124, PT ;  /* 0x0000007c0500720c */ /* 0x000fe20003fc4070 */
[----:B------:R-:W-:Y:S01]  /*4970*/  @!P4 IMAD.IADD R126, R126, 0x1, -R5 ;  /* 0x000000017e7ec824 */ /* 0x000fe200078e0a05 */
[----:B------:R-:W-:-:S04]  /*4980*/  LOP3.LUT R103, R2, 0xc0, RZ, 0xc0, !PT ;  /* 0x000000c002677812 */ /* 0x000fc800078ec0ff */
[----:B------:R-:W-:Y:S01]  /*4990*/  ISETP.GT.U32.AND P4, PT, R5, R126, PT ;  /* 0x0000007e0500720c */ /* 0x000fe20003f84070 */
[--C-:B------:R-:W-:Y:S01]  /*49a0*/  @!P0 IMAD.IADD R120, R120, 0x1, -R5.reuse ;  /* 0x0000000178788824 */ /* 0x100fe200078e0a05 */
[----:B------:R-:W-:Y:S01]  /*49b0*/  ISETP.GE.AND P0, PT, R115, RZ, PT ;  /* 0x000000ff7300720c */ /* 0x000fe20003f06270 */
[--C-:B------:R-:W-:Y:S01]  /*49c0*/  @!P1 IMAD.IADD R6, R6, 0x1, -R5.reuse ;  /* 0x0000000106069824 */ /* 0x100fe200078e0a05 */
[----:B------:R-:W-:Y:S01]  /*49d0*/  ISETP.GE.AND P1, PT, R119, RZ, PT ;  /* 0x000000ff7700720c */ /* 0x000fe20003f26270 */
[--C-:B------:R-:W-:Y:S01]  /*49e0*/  @!P2 IMAD.IADD R122, R122, 0x1, -R5.reuse ;  /* 0x000000017a7aa824 */ /* 0x100fe200078e0a05 */
[----:B------:R-:W-:Y:S01]  /*49f0*/  ISETP.GE.AND P2, PT, R117, RZ, PT ;  /* 0x000000ff7500720c */ /* 0x000fe20003f46270 */
[----:B------:R-:W-:Y:S01]  /*4a00*/  @!P6 IMAD.IADD R124, R124, 0x1, -R5 ;  /* 0x000000017c7ce824 */ /* 0x000fe200078e0a05 */
[----:B------:R-:W-:Y:S02]  /*4a10*/  ISETP.GE.AND P5, PT, R121, RZ, PT ;  /* 0x000000ff7900720c */ /* 0x000fe40003fa6270 */
[----:B------:R-:W-:-:S02]  /*4a20*/  ISETP.GE.AND P6, PT, R101, RZ, PT ;  /* 0x000000ff6500720c */ /* 0x000fc40003fc6270 */
[----:B------:R-:W-:Y:S01]  /*4a30*/  SHF.R.U32.HI R7, RZ, 0x2, R103 ;  /* 0x00000002ff077819 */ /* 0x000fe20000011667 */
[----:B------:R-:W-:-:S03]  /*4a40*/  @!P4 IMAD.IADD R126, R126, 0x1, -R5 ;  /* 0x000000017e7ec824 */ /* 0x000fc600078e0a05 */
[----:B------:R-:W-:Y:S01]  /*4a50*/  LOP3.LUT R202, R202, R7, RZ, 0x3c, !PT ;  /* 0x00000007caca7212 */ /* 0x000fe200078e3cff */
[----:B------:R-:W-:Y:S01]  /*4a60*/  IMAD.MOV.U32 R7, RZ, RZ, R6 ;  /* 0x000000ffff077224 */ /* 0x000fe200078e0006 */
[C---:B------:R-:W-:Y:S01]  /*4a70*/  LOP3.LUT R103, R4.reuse, 0x8, RZ, 0xfc, !PT ;  /* 0x0000000804677812 */ /* 0x040fe200078efcff */
[----:B------:R-:W-:Y:S01]  /*4a80*/  @!P0 IMAD.MOV R120, RZ, RZ, -R120 ;  /* 0x000000ffff788224 */ /* 0x000fe200078e0a78 */
[----:B------:R-:W-:Y:S01]  /*4a90*/  LOP3.LUT R105, R4, 0xc, RZ, 0xfc, !PT ;  /* 0x0000000c04697812 */ /* 0x000fe200078efcff */
[----:B------:R-:W-:Y:S01]  /*4aa0*/  @!P1 IMAD.MOV R7, RZ, RZ, -R7 ;  /* 0x000000ffff079224 */ /* 0x000fe200078e0a07 */
[----:B------:R-:W-:Y:S01]  /*4ab0*/  PLOP3.LUT P0, PT, PT, PT, UP1, 0x80, 0x8 ;  /* 0x000000000008781c */ /* 0x000fe20003f0f018 */
[----:B------:R-:W-:Y:S01]  /*4ac0*/  @!P2 IMAD.MOV R122, RZ, RZ, -R122 ;  /* 0x000000ffff7aa224 */ /* 0x000fe200078e0a7a */
[----:B------:R-:W-:Y:S01]  /*4ad0*/  PLOP3.LUT P1, PT, PT, PT, UP1, 0x80, 0x8 ;  /* 0x000000000008781c */ /* 0x000fe20003f2f018 */
[----:B------:R-:W-:Y:S01]  /*4ae0*/  @!P5 IMAD.MOV R124, RZ, RZ, -R124 ;  /* 0x000000ffff7cd224 */ /* 0x000fe200078e0a7c */
[----:B------:R-:W-:Y:S01]  /*4af0*/  ISETP.NE.AND P4, PT, R39, RZ, PT ;  /* 0x000000ff2700720c */ /* 0x000fe20003f85270 */
[----:B------:R-:W-:Y:S01]  /*4b00*/  @!P6 IMAD.MOV R126, RZ, RZ, -R126 ;  /* 0x000000ffff7ee224 */ /* 0x000fe200078e0a7e */
[----:B------:R-:W-:-:S02]  /*4b10*/  LOP3.LUT R6, RZ, R39, RZ, 0x33, !PT ;  /* 0x00000027ff067212 */ /* 0x000fc400078e33ff */
[----:B------:R-:W-:Y:S02]  /*4b20*/  LOP3.LUT R41, R4, 0x4, RZ, 0xfc, !PT ;  /* 0x0000000404297812 */ /* 0x000fe400078efcff */
[----:B------:R-:W-:Y:S02]  /*4b30*/  PLOP3.LUT P2, PT, PT, PT, UP1, 0x80, 0x8 ;  /* 0x000000000008781c */ /* 0x000fe40003f4f018 */
[----:B------:R-:W-:Y:S02]  /*4b40*/  ISETP.LT.AND P0, PT, R103, UR8, P0 ;  /* 0x0000000867007c0c */ /* 0x000fe40008701270 */
[----:B------:R-:W-:Y:S02]  /*4b50*/  ISETP.LT.AND P1, PT, R105, UR8, P1 ;  /* 0x0000000869007c0c */ /* 0x000fe40008f21270 */
[C---:B------:R-:W-:Y:S02]  /*4b60*/  SEL R152, R6.reuse, R70, !P4 ;  /* 0x0000004606987207 */ /* 0x040fe40006000000 */
[----:B------:R-:W-:-:S02]  /*4b70*/  SEL R184, R6, R71, !P4 ;  /* 0x0000004706b87207 */ /* 0x000fc40006000000 */
[C---:B------:R-:W-:Y:S02]  /*4b80*/  SEL R154, R6.reuse, R74, !P4 ;  /* 0x0000004a069a7207 */ /* 0x040fe40006000000 */
[C---:B------:R-:W-:Y:S02]  /*4b90*/  SEL R186, R6.reuse, R75, !P4 ;  /* 0x0000004b06ba7207 */ /* 0x040fe40006000000 */
[C---:B------:R-:W-:Y:S02]  /*4ba0*/  SEL R156, R6.reuse, R78, !P4 ;  /* 0x0000004e069c7207 */ /* 0x040fe40006000000 */
[C---:B------:R-:W-:Y:S02]  /*4bb0*/  SEL R188, R6.reuse, R79, !P4 ;  /* 0x0000004f06bc7207 */ /* 0x040fe40006000000 */
        /* <DEDUP_REMOVED lines=57> */
[----:B------:R-:W-:Y:S02]  /*4f50*/  SEL R220, R6, R8, !P4 ;  /* 0x0000000806dc7207 */ /* 0x000fe40006000000 */
[----:B------:R-:W-:Y:S02]  /*4f60*/  ISETP.LT.AND P2, PT, R41, UR8, P2 ;  /* 0x0000000829007c0c */ /* 0x000fe40009741270 */
[----:B------:R-:W-:Y:S02]  /*4f70*/  LOP3.LUT R39, R4, 0x78, RZ, 0xfc, !PT ;  /* 0x0000007804277812 */ /* 0x000fe400078efcff */
[----:B------:R-:W-:Y:S02]  /*4f80*/  PLOP3.LUT P5, PT, PT, PT, UP1, 0x80, 0x8 ;  /* 0x000000000008781c */ /* 0x000fe40003faf018 */
[----:B------:R-:W-:-:S02]  /*4f90*/  PLOP3.LUT P4, PT, PT, PT, UP1, 0x80, 0x8 ;  /* 0x000000000008781c */ /* 0x000fc40003f8f018 */
[C---:B------:R-:W-:Y:S02]  /*4fa0*/  LOP3.LUT R41, R4.reuse, 0x7c, RZ, 0xfc, !PT ;  /* 0x0000007c04297812 */ /* 0x040fe400078efcff */
[----:B------:R-:W-:Y:S02]  /*4fb0*/  PLOP3.LUT P6, PT, PT, PT, UP1, 0x80, 0x8 ;  /* 0x000000000008781c */ /* 0x000fe40003fcf018 */
[----:B------:R-:W-:Y:S02]  /*4fc0*/  ISETP.LT.AND P5, PT, R39, UR8, P5 ;  /* 0x0000000827007c0c */ /* 0x000fe4000afa1270 */
[----:B------:R-:W-:Y:S02]  /*4fd0*/  ISETP.LT.AND P4, PT, R4, UR8, P4 ;  /* 0x0000000804007c0c */ /* 0x000fe4000a781270 */
[----:B------:R-:W-:Y:S02]  /*4fe0*/  ISETP.LT.AND P6, PT, R41, UR8, P6 ;  /* 0x0000000829007c0c */ /* 0x000fe4000b7c1270 */
[----:B------:R-:W-:-:S02]  /*4ff0*/  PRMT R225, RZ, 0x7610, R225 ;  /* 0x00007610ffe17816 */ /* 0x000fc400000000e1 */
[----:B------:R-:W-:Y:S02]  /*5000*/  PRMT R229, RZ, 0x7610, R229 ;  /* 0x00007610ffe57816 */ /* 0x000fe400000000e5 */
[----:B------:R-:W-:Y:S02]  /*5010*/  PRMT R227, RZ, 0x7610, R227 ;  /* 0x00007610ffe37816 */ /* 0x000fe400000000e3 */
[----:B------:R-:W-:Y:S01]  /*5020*/  PRMT R210, RZ, 0x7610, R210 ;  /* 0x00007610ffd27816 */ /* 0x000fe200000000d2 */
[----:B------:R0:W2:Y:S04]  /*5030*/  @P5 LDG.E.U16 R225, desc[UR22][R42.64] ;  /* 0x000000162ae15981 */ /* 0x0000a8000c1e1500 */
[----:B------:R-:W2:Y:S04]  /*5040*/  @P4 LDG.E.U16 R229, desc[UR22][R62.64] ;  /* 0x000000163ee54981 */ /* 0x000ea8000c1e1500 */
[----:B------:R-:W2:Y:S04]  /*5050*/  @P0 LDG.E.U16 R227, desc[UR22][R66.64] ;  /* 0x0000001642e30981 */ /* 0x000ea8000c1e1500 */
[----:B------:R1:W2:Y:S01]  /*5060*/  @P6 LDG.E.U16 R210, desc[UR22][R44.64] ;  /* 0x000000162cd26981 */ /* 0x0002a2000c1e1500 */
[----:B------:R-:W-:-:S02]  /*5070*/  LOP3.LUT R51, R2, 0x7f, RZ, 0xc0, !PT ;  /* 0x0000007f02337812 */ /* 0x000fc400078ec0ff */
[----:B------:R-:W-:-:S03]  /*5080*/  PLOP3.LUT P0, PT, PT, PT, UP1, 0x80, 0x8 ;  /* 0x000000000008781c */ /* 0x000fc60003f0f018 */
[C---:B------:R-:W-:Y:S01]  /*5090*/  IMAD R197, R51.reuse, UR11, RZ ;  /* 0x0000000b33c57c24 */ /* 0x040fe2000f8e02ff */
[----:B------:R-:W-:Y:S01]  /*50a0*/  ISETP.LT.AND P0, PT, R51, UR8, P0 ;  /* 0x0000000833007c0c */ /* 0x000fe20008701270 */
[----:B------:R-:W-:-:S03]  /*50b0*/  IMAD R72, R101, UR6, RZ ;  /* 0x0000000665487c24 */ /* 0x000fc6000f8e02ff */
[----:B------:R-:W-:Y:S01]  /*50c0*/  LEA R189, P4, R197, UR18, 0x1 ;  /* 0x00000012c5bd7c11 */ /* 0x000fe2000f8808ff */
[----:B------:R-:W-:-:S03]  /*50d0*/  IMAD R100, R70, UR6, RZ ;  /* 0x0000000646647c24 */ /* 0x000fc6000f8e02ff */
[----:B------:R-:W-:Y:S02]  /*50e0*/  LEA.HI.X.SX32 R197, R197, UR19, 0x1, P4 ;  /* 0x00000013c5c57c11 */ /* 0x000fe4000a0f0eff */
[C---:B------:R-:W-:Y:S01]  /*50f0*/  LEA R70, P4, R72.reuse, R189, 0x1 ;  /* 0x000000bd48467211 */ /* 0x040fe200078808ff */
[----:B------:R-:W-:Y:S01]  /*5100*/  IMAD R112, R71, UR6, RZ ;  /* 0x0000000647707c24 */ /* 0x000fe2000f8e02ff */
[----:B------:R-:W-:Y:S02]  /*5110*/  PRMT R6, RZ, 0x7610, R6 ;  /* 0x00007610ff067816 */ /* 0x000fe40000000006 */
[----:B------:R-:W-:Y:S02]  /*5120*/  PRMT R8, RZ, 0x7610, R8 ;  /* 0x00007610ff087816 */ /* 0x000fe40000000008 */
[----:B------:R-:W-:Y:S01]  /*5130*/  PRMT R251, RZ, 0x7610, R251 ;  /* 0x00007610fffb7816 */ /* 0x000fe200000000fb */
[----:B------:R-:W-:Y:S01]  /*5140*/  IMAD R82, R103, UR6, RZ ;  /* 0x0000000667527c24 */ /* 0x000fe2000f8e02ff */
[----:B------:R-:W-:Y:S01]  /*5150*/  LEA.HI.X.SX32 R71, R72, R197, 0x1, P4 ;  /* 0x000000c548477211 */ /* 0x000fe200020f0eff */
[----:B------:R-:W-:Y:S01]  /*5160*/  IMAD R84, R105, UR6, RZ ;  /* 0x0000000669547c24 */ /* 0x000fe2000f8e02ff */
[----:B------:R-:W2:Y:S01]  /*5170*/  @P2 LDG.E.U16 R6, desc[UR22][R64.64] ;  /* 0x0000001640062981 */ /* 0x000ea2000c1e1500 */
[----:B------:R-:W-:Y:S01]  /*5180*/  IMAD R86, R107, UR6, RZ ;  /* 0x000000066b567c24 */ /* 0x000fe2000f8e02ff */
[-C--:B------:R-:W-:Y:S01]  /*5190*/  LEA R72, P5, R82, R189.reuse, 0x1 ;  /* 0x000000bd52487211 */ /* 0x080fe200078a08ff */
[----:B------:R-:W-:Y:S01]  /*51a0*/  IMAD R90, R111, UR6, RZ ;  /* 0x000000066f5a7c24 */ /* 0x000fe2000f8e02ff */
[----:B------:R-:W2:Y:S01]  /*51b0*/  @P1 LDG.E.U16 R8, desc[UR22][R68.64] ;  /* 0x0000001644081981 */ /* 0x000ea2000c1e1500 */
[----:B------:R-:W-:Y:S01]  /*51c0*/  IMAD R116, R74, UR6, RZ ;  /* 0x000000064a747c24 */ /* 0x000fe2000f8e02ff */
[----:B------:R-:W-:Y:S01]  /*51d0*/  LEA R74, P4, R84, R189, 0x1 ;  /* 0x000000bd544a7211 */ /* 0x000fe200078808ff */
[----:B------:R-:W-:Y:S01]  /*51e0*/  IMAD R88, R109, UR6, RZ ;  /* 0x000000066d587c24 */ /* 0x000fe2000f8e02ff */
[----:B------:R-:W2:Y:S01]  /*51f0*/  @P0 LDG.E.U16 R251, desc[UR22][R70.64] ;  /* 0x0000001646fb0981 */ /* 0x000ea2000c1e1500 */
[----:B------:R-:W-:-:S02]  /*5200*/  IMAD R92, R113, UR6, RZ ;  /* 0x00000006715c7c24 */ /* 0x000fc4000f8e02ff */
[----:B------:R-:W-:Y:S01]  /*5210*/  IMAD R94, R115, UR6, RZ ;  /* 0x00000006735e7c24 */ /* 0x000fe2000f8e02ff */
[----:B------:R-:W-:Y:S01]  /*5220*/  PRMT R247, RZ, 0x7610, R247 ;  /* 0x00007610fff77816 */ /* 0x000fe200000000f7 */
[----:B------:R-:W-:Y:S01]  /*5230*/  IMAD R102, R73, UR6, RZ ;  /* 0x0000000649667c24 */ /* 0x000fe2000f8e02ff */
[----:B------:R-:W-:Y:S01]  /*5240*/  LEA.HI.X.SX32 R73, R82, R197, 0x1, P5 ;  /* 0x000000c552497211 */ /* 0x000fe200028f0eff */
[----:B------:R-:W-:Y:S01]  /*5250*/  IMAD R104, R76, UR6, RZ ;  /* 0x000000064c687c24 */ /* 0x000fe2000f8e02ff */
[-C--:B------:R-:W-:Y:S01]  /*5260*/  LEA R76, P2, R86, R189.reuse, 0x1 ;  /* 0x000000bd564c7211 */ /* 0x080fe200078408ff */
[----:B------:R-:W-:Y:S01]  /*5270*/  IMAD R108, R80, UR6, RZ ;  /* 0x00000006506c7c24 */ /* 0x000fe2000f8e02ff */
[----:B------:R-:W-:Y:S01]  /*5280*/  LEA R80, P1, R90, R189, 0x1 ;  /* 0x000000bd5a507211 */ /* 0x000fe200078208ff */
[----:B------:R-:W-:Y:S01]  /*5290*/  IMAD R120, R75, UR6, RZ ;  /* 0x000000064b787c24 */ /* 0x000fe2000f8e02ff */
[----:B------:R-:W-:Y:S01]  /*52a0*/  LEA.HI.X.SX32 R75, R84, R197, 0x1, P4 ;  /* 0x000000c5544b7211 */ /* 0x000fe200020f0eff */
[----:B------:R-:W-:Y:S01]  /*52b0*/  IMAD R96, R117, UR6, RZ ;  /* 0x0000000675607c24 */ /* 0x000fe2000f8e02ff */
[-C--:B------:R-:W-:Y:S01]  /*52c0*/  LEA R82, P5, R92, R189.reuse, 0x1 ;  /* 0x000000bd5c527211 */ /* 0x080fe200078a08ff */
[----:B------:R-:W-:Y:S01]  /*52d0*/  IMAD R124, R78, UR6, RZ ;  /* 0x000000064e7c7c24 */ /* 0x000fe2000f8e02ff */
[-C--:B------:R-:W-:Y:S01]  /*52e0*/  LEA R78, P6, R88, R189.reuse, 0x1 ;  /* 0x000000bd584e7211 */ /* 0x080fe200078c08ff */
[----:B------:R-:W-:Y:S01]  /*52f0*/  IMAD R98, R119, UR6, RZ ;  /* 0x0000000677627c24 */ /* 0x000fe2000f8e02ff */
[----:B------:R-:W-:Y:S01]  /*5300*/  LEA R84, P4, R94, R189, 0x1 ;  /* 0x000000bd5e547211 */ /* 0x000fe200078808ff */
[----:B------:R-:W-:Y:S01]  /*5310*/  IMAD R106, R77, UR6, RZ ;  /* 0x000000064d6a7c24 */ /* 0x000fe2000f8e02ff */
[----:B------:R-:W-:Y:S01]  /*5320*/  PRMT R243, RZ, 0x7610, R243 ;  /* 0x00007610fff37816 */ /* 0x000fe200000000f3 */
[----:B------:R-:W-:Y:S01]  /*5330*/  IMAD R110, R81, UR6, RZ ;  /* 0x00000006516e7c24 */ /* 0x000fe2000f8e02ff */
[-C--:B------:R-:W-:Y:S01]  /*5340*/  LEA.HI.X.SX32 R77, R86, R197.reuse, 0x1, P2 ;  /* 0x000000c5564d7211 */ /* 0x080fe200010f0eff */
[----:B------:R-:W-:Y:S01]  /*5350*/  IMAD R114, R85, UR6, RZ ;  /* 0x0000000655727c24 */ /* 0x000fe2000f8e02ff */
[----:B------:R-:W-:Y:S01]  /*5360*/  LEA.HI.X.SX32 R81, R90, R197, 0x1, P1 ;  /* 0x000000c55a517211 */ /* 0x000fe200008f0eff */
[----:B------:R-:W-:Y:S01]  /*5370*/  IMAD R126, R79, UR6, RZ ;  /* 0x000000064f7e7c24 */ /* 0x000fe2000f8e02ff */
[----:B------:R-:W-:Y:S01]  /*5380*/  LEA R86, P2, R96, R189, 0x1 ;  /* 0x000000bd60567211 */ /* 0x000fe200078408ff */
[----:B------:R-:W2:Y:S01]  /*5390*/  @P0 LDG.E.U16 R247, desc[UR22][R74.64] ;  /* 0x000000164af70981 */ /* 0x000ea2000c1e1500 */
[----:B------:R-:W-:-:S02]  /*53a0*/  LEA.HI.X.SX32 R79, R88, R197, 0x1, P6 ;  /* 0x000000c5584f7211 */ /* 0x000fc400030f0eff */
[----:B------:R-:W-:Y:S02]  /*53b0*/  LEA R90, P1, R100, R189, 0x1 ;  /* 0x000000bd645a7211 */ /* 0x000fe400078208ff */
[-C--:B------:R-:W-:Y:S02]  /*53c0*/  LEA.HI.X.SX32 R83, R92, R197.reuse, 0x1, P5 ;  /* 0x000000c55c537211 */ /* 0x080fe400028f0eff */
[----:B------:R-:W-:Y:S02]  /*53d0*/  LEA.HI.X.SX32 R85, R94, R197, 0x1, P4 ;  /* 0x000000c55e557211 */ /* 0x000fe400020f0eff */
[-C--:B------:R-:W-:Y:S01]  /*53e0*/  LEA R88, P6, R98, R189.reuse, 0x1 ;  /* 0x000000bd62587211 */ /* 0x080fe200078c08ff */
[----:B------:R-:W-:Y:S01]  /*53f0*/  IMAD R118, R89, UR6, RZ ;  /* 0x0000000659767c24 */ /* 0x000fe2000f8e02ff */
[-C--:B------:R-:W-:Y:S01]  /*5400*/  LEA R92, P5, R102, R189.reuse, 0x1 ;  /* 0x000000bd665c7211 */ /* 0x080fe200078a08ff */
[----:B------:R-:W-:Y:S01]  /*5410*/  IMAD R122, R93, UR6, RZ ;  /* 0x000000065d7a7c24 */ /* 0x000fe2000f8e02ff */
[----:B------:R-:W-:Y:S01]  /*5420*/  LEA R94, P4, R104, R189, 0x1 ;  /* 0x000000bd685e7211 */ /* 0x000fe200078808ff */
[----:B------:R-:W4:Y:S01]  /*5430*/  @P0 LDG.E.U16 R243, desc[UR22][R82.64] ;  /* 0x0000001652f30981 */ /* 0x000f22000c1e1500 */
[----:B------:R-:W-:-:S02]  /*5440*/  PRMT R241, RZ, 0x7610, R241 ;  /* 0x00007610fff17816 */ /* 0x000fc400000000f1 */
[-C--:B------:R-:W-:Y:S02]  /*5450*/  LEA.HI.X.SX32 R87, R96, R197.reuse, 0x1, P2 ;  /* 0x000000c560577211 */ /* 0x080fe400010f0eff */
[----:B------:R-:W-:Y:S02]  /*5460*/  LEA.HI.X.SX32 R91, R100, R197, 0x1, P1 ;  /* 0x000000c5645b7211 */ /* 0x000fe400008f0eff */
[----:B------:R-:W-:Y:S02]  /*5470*/  LEA R96, P2, R106, R189, 0x1 ;  /* 0x000000bd6a607211 */ /* 0x000fe400078408ff */
[----:B------:R-:W-:Y:S02]  /*5480*/  LEA.HI.X.SX32 R89, R98, R197, 0x1, P6 ;  /* 0x000000c562597211 */ /* 0x000fe400030f0eff */
[----:B------:R-:W-:Y:S02]  /*5490*/  LEA R100, P1, R110, R189, 0x1 ;  /* 0x000000bd6e647211 */ /* 0x000fe400078208ff */
[----:B------:R-:W-:-:S02]  /*54a0*/  LEA.HI.X.SX32 R93, R102, R197, 0x1, P5 ;  /* 0x000000c5665d7211 */ /* 0x000fc400028f0eff */
[----:B------:R-:W-:Y:S02]  /*54b0*/  LEA.HI.X.SX32 R95, R104, R197, 0x1, P4 ;  /* 0x000000c5685f7211 */ /* 0x000fe400020f0eff */
[-C--:B------:R-:W-:Y:S02]  /*54c0*/  LEA R98, P6, R108, R189.reuse, 0x1 ;  /* 0x000000bd6c627211 */ /* 0x080fe400078c08ff */
[----:B------:R-:W-:Y:S02]  /*54d0*/  LEA R102, P5, R112, R189, 0x1 ;  /* 0x000000bd70667211 */ /* 0x000fe400078a08ff */
[----:B------:R-:W-:Y:S01]  /*54e0*/  PRMT R5, RZ, 0x7610, R5 ;  /* 0x00007610ff057816 */ /* 0x000fe20000000005 */
[----:B------:R-:W-:Y:S01]  /*54f0*/  IMAD R130, R130, UR6, RZ ;  /* 0x0000000682827c24 */ /* 0x000fe2000f8e02ff */
[-C--:B------:R-:W-:Y:S01]  /*5500*/  LEA.HI.X.SX32 R97, R106, R197.reuse, 0x1, P2 ;  /* 0x000000c56a617211 */ /* 0x080fe200010f0eff */
[----:B------:R-:W5:Y:S01]  /*5510*/  @P0 LDG.E.U16 R241, desc[UR22][R94.64] ;  /* 0x000000165ef10981 */ /* 0x000f62000c1e1500 */
[----:B------:R-:W-:Y:S01]  /*5520*/  LEA.HI.X.SX32 R101, R110, R197, 0x1, P1 ;  /* 0x000000c56e657211 */ /* 0x000fe200008f0eff */
[----:B------:R-:W-:Y:S01]  /*5530*/  IMAD R128, R128, UR6, RZ ;  /* 0x0000000680807c24 */ /* 0x000fe2000f8e02ff */
[----:B------:R-:W-:Y:S01]  /*5540*/  LEA R106, P2, R116, R189, 0x1 ;  /* 0x000000bd746a7211 */ /* 0x000fe200078408ff */
[----:B------:R-:W-:Y:S01]  /*5550*/  IMAD R132, R132, UR6, RZ ;  /* 0x0000000684847c24 */ /* 0x000fe2000f8e02ff */
[----:B------:R-:W-:Y:S01]  /*5560*/  LEA.HI.X.SX32 R99, R108, R197, 0x1, P6 ;  /* 0x000000c56c637211 */ /* 0x000fe200030f0eff */
[----:B------:R-:W5:Y:S01]  /*5570*/  @P0 LDG.E.U16 R5, desc[UR22][R90.64] ;  /* 0x000000165a050981 */ /* 0x000f62000c1e1500 */
[----:B------:R-:W-:-:S02]  /*5580*/  LEA R110, P1, R120, R189, 0x1 ;  /* 0x000000bd786e7211 */ /* 0x000fc400078208ff */
[----:B------:R-:W-:Y:S02]  /*5590*/  LEA.HI.X.SX32 R103, R112, R197, 0x1, P5 ;  /* 0x000000c570677211 */ /* 0x000fe400028f0eff */
[-C--:B------:R-:W-:Y:S02]  /*55a0*/  LEA R108, P6, R118, R189.reuse, 0x1 ;  /* 0x000000bd766c7211 */ /* 0x080fe400078c08ff */
[----:B------:R-:W-:Y:S02]  /*55b0*/  LEA R112, P5, R122, R189, 0x1 ;  /* 0x000000bd7a707211 */ /* 0x000fe400078a08ff */
[----:B------:R-:W-:Y:S02]  /*55c0*/  PRMT R7, RZ, 0x7610, R7 ;  /* 0x00007610ff077816 */ /* 0x000fe40000000007 */
[----:B------:R-:W-:Y:S01]  /*55d0*/  PRMT R15, RZ, 0x7610, R15 ;  /* 0x00007610ff0f7816 */ /* 0x000fe2000000000f */
[----:B------:R-:W-:Y:S01]  /*55e0*/  IMAD R136, R136, UR6, RZ ;  /* 0x0000000688887c24 */ /* 0x000fe2000f8e02ff */
[-C--:B------:R-:W-:Y:S01]  /*55f0*/  LEA.HI.X.SX32 R107, R116, R197.reuse, 0x1, P2 ;  /* 0x000000c5746b7211 */ /* 0x080fe200010f0eff */
[----:B------:R-:W-:Y:S01]  /*5600*/  IMAD R140, R140, UR6, RZ ;  /* 0x000000068c8c7c24 */ /* 0x000fe2000f8e02ff */
[----:B------:R-:W-:Y:S01]  /*5610*/  LEA.HI.X.SX32 R111, R120, R197, 0x1, P1 ;  /* 0x000000c5786f7211 */ /* 0x000fe200008f0eff */
[----:B------:R-:W-:Y:S01]  /*5620*/  IMAD R138, R138, UR6, RZ ;  /* 0x000000068a8a7c24 */ /* 0x000fe2000f8e02ff */
[-C--:B------:R-:W-:Y:S01]  /*5630*/  LEA R104, P4, R114, R189.reuse, 0x1 ;  /* 0x000000bd72687211 */ /* 0x080fe200078808ff */
[----:B------:R-:W-:Y:S01]  /*5640*/  IMAD R142, R142, UR6, RZ ;  /* 0x000000068e8e7c24 */ /* 0x000fe2000f8e02ff */
[----:B------:R-:W-:Y:S01]  /*5650*/  LEA R116, P2, R126, R189, 0x1 ;  /* 0x000000bd7e747211 */ /* 0x000fe200078408ff */
[----:B------:R-:W5:Y:S01]  /*5660*/  @P0 LDG.E.U16 R7, desc[UR22][R98.64] ;  /* 0x0000001662070981 */ /* 0x000f62000c1e1500 */
[----:B------:R-:W-:-:S02]  /*5670*/  LEA.HI.X.SX32 R109, R118, R197, 0x1, P6 ;  /* 0x000000c5766d7211 */ /* 0x000fc400030f0eff */
[----:B------:R-:W-:Y:S01]  /*5680*/  LEA R120, P1, R130, R189, 0x1 ;  /* 0x000000bd82787211 */ /* 0x000fe200078208ff */
[----:B------:R-:W5:Y:S01]  /*5690*/  @P0 LDG.E.U16 R15, desc[UR22][R102.64] ;  /* 0x00000016660f0981 */ /* 0x000f62000c1e1500 */
[----:B------:R-:W-:Y:S02]  /*56a0*/  LEA.HI.X.SX32 R113, R122, R197, 0x1, P5 ;  /* 0x000000c57a717211 */ /* 0x000fe400028f0eff */
[-C--:B------:R-:W-:Y:S02]  /*56b0*/  LEA R118, P6, R128, R189.reuse, 0x1 ;  /* 0x000000bd80767211 */ /* 0x080fe400078c08ff */
[----:B------:R-:W-:Y:S02]  /*56c0*/  LEA R122, P5, R132, R189, 0x1 ;  /* 0x000000bd847a7211 */ /* 0x000fe400078a08ff */
[----:B------:R-:W-:Y:S02]  /*56d0*/  PRMT R9, RZ, 0x7610, R9 ;  /* 0x00007610ff097816 */ /* 0x000fe40000000009 */
[----:B------:R-:W-:-:S02]  /*56e0*/  LEA.HI.X.SX32 R105, R114, R197, 0x1, P4 ;  /* 0x000000c572697211 */ /* 0x000fc400020f0eff */
[-C--:B------:R-:W-:Y:S02]  /*56f0*/  LEA.HI.X.SX32 R117, R126, R197.reuse, 0x1, P2 ;  /* 0x000000c57e757211 */ /* 0x080fe400010f0eff */
[----:B------:R-:W-:Y:S02]  /*5700*/  LEA.HI.X.SX32 R121, R130, R197, 0x1, P1 ;  /* 0x000000c582797211 */ /* 0x000fe400008f0eff */
[----:B------:R-:W-:Y:S01]  /*5710*/  PRMT R13, RZ, 0x7610, R13 ;  /* 0x00007610ff0d7816 */ /* 0x000fe2000000000d */
[----:B------:R-:W-:Y:S01]  /*5720*/  IMAD R134, R134, UR6, RZ ;  /* 0x0000000686867c24 */ /* 0x000fe2000f8e02ff */
[-C--:B------:R-:W-:Y:S01]  /*5730*/  LEA R114, P4, R124, R189.reuse, 0x1 ;  /* 0x000000bd7c727211 */ /* 0x080fe200078808ff */
[----:B------:R-:W5:Y:S01]  /*5740*/  @P0 LDG.E.U16 R9, desc[UR22][R106.64] ;  /* 0x000000166a090981 */ /* 0x000f62000c1e1500 */
[----:B------:R-:W-:Y:S02]  /*5750*/  LEA R126, P2, R136, R189, 0x1 ;  /* 0x000000bd887e7211 */ /* 0x000fe400078408ff */
[----:B------:R-:W-:-:S02]  /*5760*/  LEA.HI.X.SX32 R119, R128, R197, 0x1, P6 ;  /* 0x000000c580777211 */ /* 0x000fc400030f0eff */
[----:B------:R-:W-:Y:S02]  /*5770*/  LEA R130, P1, R140, R189, 0x1 ;  /* 0x000000bd8c827211 */ /* 0x000fe400078208ff */
[----:B------:R-:W-:Y:S01]  /*5780*/  LEA.HI.X.SX32 R123, R132, R197, 0x1, P5 ;  /* 0x000000c5847b7211 */ /* 0x000fe200028f0eff */
[----:B------:R-:W5:Y:S01]  /*5790*/  @P0 LDG.E.U16 R13, desc[UR22][R118.64] ;  /* 0x00000016760d0981 */ /* 0x000f62000c1e1500 */
[-C--:B------:R-:W-:Y:S02]  /*57a0*/  LEA R128, P6, R138, R189.reuse, 0x1 ;  /* 0x000000bd8a807211 */ /* 0x080fe400078c08ff */
[----:B------:R-:W-:Y:S02]  /*57b0*/  LEA R132, P5, R142, R189, 0x1 ;  /* 0x000000bd8e847211 */ /* 0x000fe400078a08ff */
[----:B------:R-:W-:Y:S02]  /*57c0*/  PRMT R249, RZ, 0x7610, R249 ;  /* 0x00007610fff97816 */ /* 0x000fe400000000f9 */
[----:B------:R-:W-:-:S02]  /*57d0*/  PRMT R245, RZ, 0x7610, R245 ;  /* 0x00007610fff57816 */ /* 0x000fc400000000f5 */
[----:B------:R-:W-:Y:S02]  /*57e0*/  PRMT R239, RZ, 0x7610, R239 ;  /* 0x00007610ffef7816 */ /* 0x000fe400000000ef */
[----:B------:R-:W-:Y:S01]  /*57f0*/  PRMT R11, RZ, 0x7610, R11 ;  /* 0x00007610ff0b7816 */ /* 0x000fe2000000000b */
[----:B------:R-:W5:Y:S01]  /*5800*/  @P0 LDG.E.U16 R249, desc[UR22][R78.64] ;  /* 0x000000164ef90981 */ /* 0x000f62000c1e1500 */
[----:B------:R-:W-:Y:S02]  /*5810*/  PRMT R59, RZ, 0x7610, R59 ;  /* 0x00007610ff3b7816 */ /* 0x000fe4000000003b */
[----:B------:R-:W-:Y:S01]  /*5820*/  PRMT R61, RZ, 0x7610, R61 ;  /* 0x00007610ff3d7816 */ /* 0x000fe2000000003d */
[----:B------:R-:W5:Y:S01]  /*5830*/  @P0 LDG.E.U16 R245, desc[UR22][R86.64] ;  /* 0x0000001656f50981 */ /* 0x000f62000c1e1500 */
[----:B------:R-:W-:Y:S02]  /*5840*/  PRMT R237, RZ, 0x7610, R237 ;  /* 0x00007610ffed7816 */ /* 0x000fe400000000ed */
[----:B------:R-:W-:Y:S01]  /*5850*/  PRMT R56, RZ, 0x7610, R56 ;  /* 0x00007610ff387816 */ /* 0x000fe20000000038 */
[----:B------:R-:W5:Y:S01]  /*5860*/  @P0 LDG.E.U16 R239, desc[UR22][R110.64] ;  /* 0x000000166eef0981 */ /* 0x000f62000c1e1500 */
[----:B------:R-:W-:-:S02]  /*5870*/  PRMT R57, RZ, 0x7610, R57 ;  /* 0x00007610ff397816 */ /* 0x000fc40000000039 */
[-C--:B------:R-:W-:Y:S01]  /*5880*/  LEA.HI.X.SX32 R115, R124, R197.reuse, 0x1, P4 ;  /* 0x000000c57c737211 */ /* 0x080fe200020f0eff */
[----:B------:R-:W5:Y:S01]  /*5890*/  @P0 LDG.E.U16 R59, desc[UR22][R122.64] ;  /* 0x000000167a3b0981 */ /* 0x000f62000c1e1500 */
[-C--:B------:R-:W-:Y:S02]  /*58a0*/  LEA.HI.X.SX32 R127, R136, R197.reuse, 0x1, P2 ;  /* 0x000000c5887f7211 */ /* 0x080fe400010f0eff */
[-C--:B------:R-:W-:Y:S01]  /*58b0*/  LEA.HI.X.SX32 R131, R140, R197.reuse, 0x1, P1 ;  /* 0x000000c58c837211 */ /* 0x080fe200008f0eff */
[----:B------:R-:W5:Y:S01]  /*58c0*/  @P0 LDG.E.U16 R11, desc[UR22][R114.64] ;  /* 0x00000016720b0981 */ /* 0x000f62000c1e1500 */
[----:B------:R-:W-:Y:S02]  /*58d0*/  PRMT R54, RZ, 0x7610, R54 ;  /* 0x00007610ff367816 */ /* 0x000fe40000000036 */
[-C--:B------:R-:W-:Y:S01]  /*58e0*/  LEA.HI.X.SX32 R129, R138, R197.reuse, 0x1, P6 ;  /* 0x000000c58a817211 */ /* 0x080fe200030f0eff */
[----:B------:R-:W5:Y:S01]  /*58f0*/  @P0 LDG.E.U16 R61, desc[UR22][R126.64] ;  /* 0x000000167e3d0981 */ /* 0x000f62000c1e1500 */
[----:B------:R-:W-:-:S02]  /*5900*/  LEA.HI.X.SX32 R133, R142, R197, 0x1, P5 ;  /* 0x000000c58e857211 */ /* 0x000fc400028f0eff */
[----:B------:R-:W-:Y:S01]  /*5910*/  PRMT R47, RZ, 0x7610, R47 ;  /* 0x00007610ff2f7816 */ /* 0x000fe2000000002f */
[----:B------:R-:W5:Y:S01]  /*5920*/  @P0 LDG.E.U16 R237, desc[UR22][R130.64] ;  /* 0x0000001682ed0981 */ /* 0x000f62000c1e1500 */
[----:B------:R-:W-:Y:S02]  /*5930*/  PRMT R48, RZ, 0x7610, R48 ;  /* 0x00007610ff307816 */ /* 0x000fe40000000030 */
[----:B0-----:R-:W-:Y:S01]  /*5940*/  PRMT R42, RZ, 0x7610, R42 ;  /* 0x00007610ff2a7816 */ /* 0x001fe2000000002a */
[----:B------:R-:W5:Y:S01]  /*5950*/  @P0 LDG.E.U16 R56, desc[UR22][R128.64] ;  /* 0x0000001680380981 */ /* 0x000f62000c1e1500 */
[----:B------:R-:W-:Y:S02]  /*5960*/  PRMT R49, RZ, 0x7610, R49 ;  /* 0x00007610ff317816 */ /* 0x000fe40000000031 */
[----:B------:R-:W-:Y:S01]  /*5970*/  LEA R124, P4, R134, R189, 0x1 ;  /* 0x000000bd867c7211 */ /* 0x000fe200078808ff */
[----:B------:R-:W5:Y:S01]  /*5980*/  @P0 LDG.E.U16 R57, desc[UR22][R132.64] ;  /* 0x0000001684390981 */ /* 0x000f62000c1e1500 */
[----:B------:R-:W-:-:S02]  /*5990*/  PRMT R50, RZ, 0x7610, R50 ;  /* 0x00007610ff327816 */ /* 0x000fc40000000032 */
[----:B------:R-:W-:Y:S01]  /*59a0*/  PRMT R51, RZ, 0x7610, R51 ;  /* 0x00007610ff337816 */ /* 0x000fe20000000033 */
[----:B------:R-:W5:Y:S01]  /*59b0*/  @P0 LDG.E.U16 R54, desc[UR22][R120.64] ;  /* 0x0000001678360981 */ /* 0x000f62000c1e1500 */
[----:B------:R-:W-:Y:S02]  /*59c0*/  PRMT R52, RZ, 0x7610, R52 ;  /* 0x00007610ff347816 */ /* 0x000fe40000000034 */
[----:B------:R-:W-:Y:S01]  /*59d0*/  PRMT R55, RZ, 0x7610, R55 ;  /* 0x00007610ff377816 */ /* 0x000fe20000000037 */
[----:B------:R-:W5:Y:S01]  /*59e0*/  @P0 LDG.E.U16 R47, desc[UR22][R92.64] ;  /* 0x000000165c2f0981 */ /* 0x000f62000c1e1500 */
[----:B------:R-:W-:Y:S02]  /*59f0*/  PRMT R43, RZ, 0x7610, R43 ;  /* 0x00007610ff2b7816 */ /* 0x000fe4000000002b */
[----:B-1----:R-:W-:Y:S01]  /*5a00*/  PRMT R44, RZ, 0x7610, R44 ;  /* 0x00007610ff2c7816 */ /* 0x002fe2000000002c */
[----:B------:R-:W5:Y:S01]  /*5a10*/  @P0 LDG.E.U16 R48, desc[UR22][R96.64] ;  /* 0x0000001660300981 */ /* 0x000f62000c1e1500 */
[----:B------:R-:W-:-:S02]  /*5a20*/  PRMT R45, RZ, 0x7610, R45 ;  /* 0x00007610ff2d7816 */ /* 0x000fc4000000002d */
[----:B------:R-:W-:Y:S01]  /*5a30*/  PRMT R46, RZ, 0x7610, R46 ;  /* 0x00007610ff2e7816 */ /* 0x000fe2000000002e */
[----:B------:R-:W-:Y:S01]  /*5a40*/  IMAD R144, R144, UR6, RZ ;  /* 0x0000000690907c24 */ /* 0x000fe2000f8e02ff */
[----:B------:R-:W-:Y:S01]  /*5a50*/  PRMT R53, RZ, 0x7610, R53 ;  /* 0x00007610ff357816 */ /* 0x000fe20000000035 */
[----:B------:R-:W5:Y:S01]  /*5a60*/  @P0 LDG.E.U16 R42, desc[UR22][R72.64] ;  /* 0x00000016482a0981 */ /* 0x000f62000c1e1500 */
[----:B------:R-:W-:Y:S01]  /*5a70*/  LEA.HI.X.SX32 R125, R134, R197, 0x1, P4 ;  /* 0x000000c5867d7211 */ /* 0x000fe200020f0eff */
[----:B------:R-:W-:Y:S02]  /*5a80*/  IMAD R146, R146, UR6, RZ ;  /* 0x0000000692927c24 */ /* 0x000fe4000f8e02ff */
[----:B------:R-:W5:Y:S04]  /*5a90*/  @P0 LDG.E.U16 R49, desc[UR22][R100.64] ;  /* 0x0000001664310981 */ /* 0x000f68000c1e1500 */
[----:B------:R-:W5:Y:S01]  /*5aa0*/  @P0 LDG.E.U16 R50, desc[UR22][R104.64] ;  /* 0x0000001668320981 */ /* 0x000f62000c1e1500 */
[----:B------:R-:W-:-:S03]  /*5ab0*/  IMAD R148, R148, UR6, RZ ;  /* 0x0000000694947c24 */ /* 0x000fc6000f8e02ff */
[----:B------:R-:W5:Y:S01]  /*5ac0*/  @P0 LDG.E.U16 R51, desc[UR22][R108.64] ;  /* 0x000000166c330981 */ /* 0x000f62000c1e1500 */
[----:B------:R-:W-:Y:S01]  /*5ad0*/  IMAD R150, R150, UR6, RZ ;  /* 0x0000000696967c24 */ /* 0x000fe2000f8e02ff */
[----:B------:R-:W-:Y:S02]  /*5ae0*/  LEA R134, P4, R144, R189, 0x1 ;  /* 0x000000bd90867211 */ /* 0x000fe400078808ff */
[----:B------:R-:W5:Y:S01]  /*5af0*/  @P0 LDG.E.U16 R52, desc[UR22][R112.64] ;  /* 0x0000001670340981 */ /* 0x000f62000c1e1500 */
[----:B------:R-:W-:-:S03]  /*5b00*/  IMAD R152, R152, UR6, RZ ;  /* 0x0000000698987c24 */ /* 0x000fc6000f8e02ff */
[----:B------:R-:W5:Y:S01]  /*5b10*/  @P0 LDG.E.U16 R55, desc[UR22][R124.64] ;  /* 0x000000167c370981 */ /* 0x000f62000c1e1500 */
[----:B------:R-:W-:Y:S01]  /*5b20*/  IMAD R154, R154, UR6, RZ ;  /* 0x000000069a9a7c24 */ /* 0x000fe2000f8e02ff */
[----:B------:R-:W-:Y:S02]  /*5b30*/  LEA R136, P2, R146, R189, 0x1 ;  /* 0x000000bd92887211 */ /* 0x000fe400078408ff */
[----:B------:R-:W5:Y:S01]  /*5b40*/  @P0 LDG.E.U16 R43, desc[UR22][R76.64] ;  /* 0x000000164c2b0981 */ /* 0x000f62000c1e1500 */
[----:B------:R-:W-:-:S03]  /*5b50*/  IMAD R156, R156, UR6, RZ ;  /* 0x000000069c9c7c24 */ /* 0x000fc6000f8e02ff */
[----:B------:R-:W5:Y:S04]  /*5b60*/  @P0 LDG.E.U16 R44, desc[UR22][R80.64] ;  /* 0x00000016502c0981 */ /* 0x000f68000c1e1500 */
[----:B------:R-:W5:Y:S04]  /*5b70*/  @P0 LDG.E.U16 R45, desc[UR22][R84.64] ;  /* 0x00000016542d0981 */ /* 0x000f68000c1e1500 */
[----:B------:R-:W5:Y:S04]  /*5b80*/  @P0 LDG.E.U16 R46, desc[UR22][R88.64] ;  /* 0x00000016582e0981 */ /* 0x000f68000c1e1500 */
[----:B------:R-:W5:Y:S01]  /*5b90*/  @P0 LDG.E.U16 R53, desc[UR22][R116.64] ;  /* 0x0000001674350981 */ /* 0x000f62000c1e1500 */
[----:B------:R-:W-:Y:S01]  /*5ba0*/  LEA.HI.X.SX32 R135, R144, R197, 0x1, P4 ;  /* 0x000000c590877211 */ /* 0x000fe200020f0eff */
[----:B------:R-:W-:Y:S01]  /*5bb0*/  IMAD R158, R158, UR6, RZ ;  /* 0x000000069e9e7c24 */ /* 0x000fe2000f8e02ff */
[-C--:B------:R-:W-:Y:S01]  /*5bc0*/  LEA R138, P6, R148, R189.reuse, 0x1 ;  /* 0x000000bd948a7211 */ /* 0x080fe200078c08ff */
[----:B------:R-:W-:Y:S01]  /*5bd0*/  IMAD R160, R160, UR6, RZ ;  /* 0x00000006a0a07c24 */ /* 0x000fe2000f8e02ff */
[-C--:B------:R-:W-:Y:S01]  /*5be0*/  LEA R140, P1, R150, R189.reuse, 0x1 ;  /* 0x000000bd968c7211 */ /* 0x080fe200078208ff */
[----:B------:R-:W-:Y:S01]  /*5bf0*/  IMAD R162, R162, UR6, RZ ;  /* 0x00000006a2a27c24 */ /* 0x000fe2000f8e02ff */
[-C--:B------:R-:W-:Y:S01]  /*5c00*/  LEA R142, P5, R152, R189.reuse, 0x1 ;  /* 0x000000bd988e7211 */ /* 0x080fe200078a08ff */
[----:B------:R-:W-:Y:S01]  /*5c10*/  IMAD R164, R164, UR6, RZ ;  /* 0x00000006a4a47c24 */ /* 0x000fe2000f8e02ff */
[----:B------:R-:W-:Y:S01]  /*5c20*/  LEA R144, P4, R154, R189, 0x1 ;  /* 0x000000bd9a907211 */ /* 0x000fe200078808ff */
[----:B------:R-:W-:Y:S01]  /*5c30*/  IMAD R166, R166, UR6, RZ ;  /* 0x00000006a6a67c24 */ /* 0x000fe2000f8e02ff */
[----:B------:R-:W-:-:S02]  /*5c40*/  LEA.HI.X.SX32 R137, R146, R197, 0x1, P2 ;  /* 0x000000c592897211 */ /* 0x000fc400010f0eff */
[----:B------:R-:W-:Y:S01]  /*5c50*/  LEA R146, P2, R156, R189, 0x1 ;  /* 0x000000bd9c927211 */ /* 0x000fe200078408ff */
[----:B------:R-:W-:Y:S01]  /*5c60*/  IMAD R168, R168, UR6, RZ ;  /* 0x00000006a8a87c24 */ /* 0x000fe2000f8e02ff */
[-C--:B------:R-:W-:Y:S01]  /*5c70*/  LEA.HI.X.SX32 R139, R148, R197.reuse, 0x1, P6 ;  /* 0x000000c5948b7211 */ /* 0x080fe200030f0eff */
[----:B------:R-:W-:Y:S01]  /*5c80*/  IMAD R170, R170, UR6, RZ ;  /* 0x00000006aaaa7c24 */ /* 0x000fe2000f8e02ff */
[-C--:B------:R-:W-:Y:S01]  /*5c90*/  LEA.HI.X.SX32 R141, R150, R197.reuse, 0x1, P1 ;  /* 0x000000c5968d7211 */ /* 0x080fe200008f0eff */
[----:B------:R-:W-:Y:S01]  /*5ca0*/  IMAD R172, R172, UR6, RZ ;  /* 0x00000006acac7c24 */ /* 0x000fe2000f8e02ff */
[-C--:B------:R-:W-:Y:S01]  /*5cb0*/  LEA.HI.X.SX32 R143, R152, R197.reuse, 0x1, P5 ;  /* 0x000000c5988f7211 */ /* 0x080fe200028f0eff */
[----:B------:R-:W-:Y:S01]  /*5cc0*/  IMAD R174, R174, UR6, RZ ;  /* 0x00000006aeae7c24 */ /* 0x000fe2000f8e02ff */
[----:B------:R-:W-:Y:S01]  /*5cd0*/  LEA.HI.X.SX32 R145, R154, R197, 0x1, P4 ;  /* 0x000000c59a917211 */ /* 0x000fe200020f0eff */
[----:B------:R-:W-:Y:S01]  /*5ce0*/  IMAD R176, R176, UR6, RZ ;  /* 0x00000006b0b07c24 */ /* 0x000fe2000f8e02ff */
[----:B------:R-:W-:-:S02]  /*5cf0*/  LEA R148, P6, R158, R189, 0x1 ;  /* 0x000000bd9e947211 */ /* 0x000fc400078c08ff */
[-C--:B------:R-:W-:Y:S02]  /*5d00*/  LEA R150, P1, R160, R189.reuse, 0x1 ;  /* 0x000000bda0967211 */ /* 0x080fe400078208ff */
[-C--:B------:R-:W-:Y:S02]  /*5d10*/  LEA R152, P5, R162, R189.reuse, 0x1 ;  /* 0x000000bda2987211 */ /* 0x080fe400078a08ff */
[----:B------:R-:W-:Y:S02]  /*5d20*/  LEA R154, P4, R164, R189, 0x1 ;  /* 0x000000bda49a7211 */ /* 0x000fe400078808ff */
[----:B------:R-:W-:Y:S02]  /*5d30*/  LEA.HI.X.SX32 R147, R156, R197, 0x1, P2 ;  /* 0x000000c59c937211 */ /* 0x000fe400010f0eff */
        /* <DEDUP_REMOVED lines=10> */
[----:B------:R-:W-:-:S04]  /*5de0*/  @!UP2 UIADD3 UR4, UPT, UPT, -UR15, 0x100000, URZ ;  /* 0x001000000f04a890 */ /* 0x000fc8000fffe1ff */
[----:B------:R-:W-:Y:S02]  /*5df0*/  @!UP2 USHF.L.U32 UR5, UR4, 0xb, URZ ;  /* 0x0000000b0405a899 */ /* 0x000fe400080006ff */
[----:B------:R-:W-:Y:S01]  /*5e00*/  @!UP2 USHF.L.U32 UR4, UR4, 0x1, URZ ;  /* 0x000000010404a899 */ /* 0x000fe200080006ff */
[-C--:B------:R-:W-:Y:S02]  /*5e10*/  LEA R158, P6, R168, R189.reuse, 0x1 ;  /* 0x000000bda89e7211 */ /* 0x080fe400078c08ff */
[-C--:B------:R-:W-:Y:S02]  /*5e20*/  LEA R160, P1, R170, R189.reuse, 0x1 ;  /* 0x000000bdaaa07211 */ /* 0x080fe400078208ff */
[-C--:B------:R-:W-:Y:S02]  /*5e30*/  LEA R162, P5, R172, R189.reuse, 0x1 ;  /* 0x000000bdaca27211 */ /* 0x080fe400078a08ff */
[----:B------:R-:W-:Y:S02]  /*5e40*/  LEA R164, P4, R174, R189, 0x1 ;  /* 0x000000bdaea47211 */ /* 0x000fe400078808ff */
        /* <DEDUP_REMOVED lines=15> */
[----:B------:R-:W-:Y:S01]  /*5f40*/  LEA.HI.X.SX32 R167, R176, R197, 0x1, P2 ;  /* 0x000000c5b0a77211 */ /* 0x000fe200010f0eff */
[----:B------:R-:W-:Y:S01]  /*5f50*/  VOTEU.ALL UP1, P3 ;  /* 0x0000000000ff7886 */ /* 0x000fe20001820000 */
        /* <DEDUP_REMOVED lines=10> */
[-C--:B------:R-:W-:Y:S01]  /*6000*/  LEA R178, P6, R188, R189.reuse, 0x1 ;  /* 0x000000bdbcb27211 */ /* 0x080fe200078c08ff */
[----:B------:R0:W1:Y:S01]  /*6010*/  @!UP1 SYNCS.EXCH.64 URZ, [UR12+0x18008], UR4 ;  /* 0x018008040cff95b2 */ /* 0x0000620008000100 */
[----:B------:R-:W-:-:S02]  /*6020*/  LEA R180, P1, R190, R189, 0x1 ;  /* 0x000000bdbeb47211 */ /* 0x000fc400078208ff */
[-C--:B------:R-:W-:Y:S02]  /*6030*/  LEA R182, P5, R192, R189.reuse, 0x1 ;  /* 0x000000bdc0b67211 */ /* 0x080fe400078a08ff */
[----:B------:R-:W-:Y:S02]  /*6040*/  LEA R184, P4, R194, R189, 0x1 ;  /* 0x000000bdc2b87211 */ /* 0x000fe400078808ff */
[----:B------:R-:W-:Y:S02]  /*6050*/  LEA.HI.X.SX32 R177, R186, R197, 0x1, P2 ;  /* 0x000000c5bab17211 */ /* 0x000fe400010f0eff */
[----:B------:R-:W-:Y:S01]  /*6060*/  LEA R186, P2, R196, R189, 0x1 ;  /* 0x000000bdc4ba7211 */ /* 0x000fe200078408ff */
[----:B---3--:R3:W-:Y:S01]  /*6070*/  STS.U16 [R202+UR12+0x10c00], R201 ;  /* 0x010c00c9ca007988 */ /* 0x0087e2000800040c */
[-C--:B------:R-:W-:Y:S02]  /*6080*/  LEA.HI.X.SX32 R179, R188, R197.reuse, 0x1, P6 ;  /* 0x000000c5bcb37211 */ /* 0x080fe400030f0eff */
[-C--:B------:R-:W-:Y:S01]  /*6090*/  LEA.HI.X.SX32 R181, R190, R197.reuse, 0x1, P1 ;  /* 0x000000c5beb57211 */ /* 0x080fe200008f0eff */
[----:B--2---:R2:W-:Y:S01]  /*60a0*/  STS.U16 [R202+UR12+0x13400], R203 ;  /* 0x013400cbca007988 */ /* 0x0045e2000800040c */
[----:B------:R-:W-:-:S02]  /*60b0*/  LEA.HI.X.SX32 R183, R192, R197, 0x1, P5 ;  /* 0x000000c5c0b77211 */ /* 0x000fc400028f0eff */
[----:B------:R-:W-:Y:S02]  /*60c0*/  LEA.HI.X.SX32 R185, R194, R197, 0x1, P4 ;  /* 0x000000c5c2b97211 */ /* 0x000fe400020f0eff */
[-C--:B------:R-:W-:Y:S02]  /*60d0*/  LEA R188, P6, R212, R189.reuse, 0x1 ;  /* 0x000000bdd4bc7211 */ /* 0x080fe400078c08ff */
[----:B---3--:R-:W-:Y:S02]  /*60e0*/  LOP3.LUT R201, R202, 0x40, RZ, 0x3c, !PT ;  /* 0x00000040cac97812 */ /* 0x008fe400078e3cff */
[-C--:B------:R-:W-:Y:S02]  /*60f0*/  LEA R190, P1, R214, R189.reuse, 0x1 ;  /* 0x000000bdd6be7211 */ /* 0x080fe400078208ff */
[-C--:B------:R-:W-:Y:S02]  /*6100*/  LEA R192, P5, R216, R189.reuse, 0x1 ;  /* 0x000000bdd8c07211 */ /* 0x080fe400078a08ff */
[----:B------:R-:W-:-:S02]  /*6110*/  LEA R194, P4, R218, R189, 0x1 ;  /* 0x000000bddac27211 */ /* 0x000fc400078808ff */
[----:B------:R-:W-:Y:S02]  /*6120*/  LEA.HI.X.SX32 R187, R196, R197, 0x1, P2 ;  /* 0x000000c5c4bb7211 */ /* 0x000fe400010f0eff */
[----:B--2---:R-:W-:Y:S02]  /*6130*/  PRMT R203, RZ, 0x7610, R203 ;  /* 0x00007610ffcb7816 */ /* 0x004fe400000000cb */
[----:B------:R-:W-:Y:S01]  /*6140*/  LEA R196, P2, R220, R189, 0x1 ;  /* 0x000000bddcc47211 */ /* 0x000fe200078408ff */
[----:B----4-:R-:W-:Y:S01]  /*6150*/  STS.U16 [R202+UR12+0x10800], R223 ;  /* 0x010800dfca007988 */ /* 0x010fe2000800040c */
[-C--:B------:R-:W-:Y:S02]  /*6160*/  LEA.HI.X.SX32 R189, R212, R197.reuse, 0x1, P6 ;  /* 0x000000c5d4bd7211 */ /* 0x080fe400030f0eff */
[-C--:B------:R-:W-:Y:S01]  /*6170*/  LEA.HI.X.SX32 R191, R214, R197.reuse, 0x1, P1 ;  /* 0x000000c5d6bf7211 */ /* 0x080fe200008f0eff */
[----:B------:R-:W-:Y:S01]  /*6180*/  STS.U16 [R202+UR12+0x11000], R221 ;  /* 0x011000ddca007988 */ /* 0x000fe2000800040c */
[----:B------:R-:W-:-:S02]  /*6190*/  LEA.HI.X.SX32 R193, R216, R197, 0x1, P5 ;  /* 0x000000c5d8c17211 */ /* 0x000fc400028f0eff */
[-C--:B------:R-:W-:Y:S01]  /*61a0*/  LEA.HI.X.SX32 R195, R218, R197.reuse, 0x1, P4 ;  /* 0x000000c5dac37211 */ /* 0x080fe200020f0eff */
[----:B------:R-:W-:Y:S01]  /*61b0*/  STS.U16 [R202+UR12+0x11400], R219 ;  /* 0x011400dbca007988 */ /* 0x000fe2000800040c */
[----:B------:R-:W-:-:S03]  /*61c0*/  LEA.HI.X.SX32 R197, R220, R197, 0x1, P2 ;  /* 0x000000c5dcc57211 */ /* 0x000fc600010f0eff */
[----:B------:R-:W-:Y:S01]  /*61d0*/  STS.U16 [R202+UR12+0x11800], R217 ;  /* 0x011800d9ca007988 */ /* 0x000fe2000800040c */
[----:B------:R-:W-:-:S03]  /*61e0*/  PRMT R235, RZ, 0x7610, R235 ;  /* 0x00007610ffeb7816 */ /* 0x000fc600000000eb */
[----:B------:R2:W-:Y:S01]  /*61f0*/  STS.U16 [R202+UR12+0x11c00], R215 ;  /* 0x011c00d7ca007988 */ /* 0x0005e2000800040c */
[----:B------:R-:W-:-:S03]  /*6200*/  PRMT R236, RZ, 0x7610, R236 ;  /* 0x00007610ffec7816 */ /* 0x000fc600000000ec */
[----:B------:R3:W-:Y:S01]  /*6210*/  STS.U16 [R202+UR12+0x12000], R213 ;  /* 0x012000d5ca007988 */ /* 0x0007e2000800040c */
[----:B------:R-:W-:-:S03]  /*6220*/  PRMT R212, RZ, 0x7610, R212 ;  /* 0x00007610ffd47816 */ /* 0x000fc600000000d4 */
[----:B------:R4:W-:Y:S01]  /*6230*/  STS.U16 [R202+UR12+0x12400], R211 ;  /* 0x012400d3ca007988 */ /* 0x0009e2000800040c */
[----:B------:R-:W-:-:S03]  /*6240*/  PRMT R214, RZ, 0x7610, R214 ;  /* 0x00007610ffd67816 */ /* 0x000fc600000000d6 */
[----:B------:R0:W-:Y:S01]  /*6250*/  STS.U16 [R202+UR12+0x12800], R209 ;  /* 0x012800d1ca007988 */ /* 0x0001e2000800040c */
[----:B--2---:R-:W-:-:S03]  /*6260*/  PRMT R215, RZ, 0x7610, R215 ;  /* 0x00007610ffd77816 */ /* 0x004fc600000000d7 */
[----:B------:R2:W-:Y:S01]  /*6270*/  STS.U16 [R202+UR12+0x12c00], R207 ;  /* 0x012c00cfca007988 */ /* 0x0005e2000800040c */
[----:B---3--:R-:W-:-:S03]  /*6280*/  PRMT R213, RZ, 0x7610, R213 ;  /* 0x00007610ffd57816 */ /* 0x008fc600000000d5 */
[----:B------:R3:W-:Y:S01]  /*6290*/  STS.U16 [R202+UR12+0x13000], R205 ;  /* 0x013000cdca007988 */ /* 0x0007e2000800040c */
[----:B----4-:R-:W-:-:S03]  /*62a0*/  PRMT R211, RZ, 0x7610, R211 ;  /* 0x00007610ffd37816 */ /* 0x010fc600000000d3 */
[----:B------:R-:W-:Y:S01]  /*62b0*/  STS.U16 [R202+UR12+0x13800], R199 ;  /* 0x013800c7ca007988 */ /* 0x000fe2000800040c */
[----:B0-----:R-:W-:-:S03]  /*62c0*/  PRMT R209, RZ, 0x7610, R209 ;  /* 0x00007610ffd17816 */ /* 0x001fc600000000d1 */
[----:B------:R-:W-:Y:S01]  /*62d0*/  STS.U16 [R202+UR12+0x13c00], R225 ;  /* 0x013c00e1ca007988 */ /* 0x000fe2000800040c */
[----:B--2---:R-:W-:-:S03]  /*62e0*/  PRMT R207, RZ, 0x7610, R207 ;  /* 0x00007610ffcf7816 */ /* 0x004fc600000000cf */
[----:B------:R-:W-:Y:S01]  /*62f0*/  STS.U16 [R202+UR12+0x10000], R229 ;  /* 0x010000e5ca007988 */ /* 0x000fe2000800040c */
[----:B---3--:R-:W-:-:S03]  /*6300*/  PRMT R205, RZ, 0x7610, R205 ;  /* 0x00007610ffcd7816 */ /* 0x008fc600000000cd */
[----:B------:R-:W-:Y:S01]  /*6310*/  STS.U16 [R202+UR12+0x10400], R227 ;  /* 0x010400e3ca007988 */ /* 0x000fe2000800040c */
[----:B------:R-:W-:-:S03]  /*6320*/  PRMT R216, RZ, 0x7610, R216 ;  /* 0x00007610ffd87816 */ /* 0x000fc600000000d8 */
[----:B-----5:R0:W-:Y:S01]  /*6330*/  STS.U16 [R201+UR12+0x10a00], R208 ;  /* 0x010a00d0c9007988 */ /* 0x0201e2000800040c */
[----:B------:R-:W-:-:S03]  /*6340*/  PRMT R217, RZ, 0x7610, R217 ;  /* 0x00007610ffd97816 */ /* 0x000fc600000000d9 */
[----:B------:R2:W-:Y:S01]  /*6350*/  STS.U16 [R201+UR12+0x10e00], R206 ;  /* 0x010e00cec9007988 */ /* 0x0005e2000800040c */
[----:B------:R-:W-:-:S03]  /*6360*/  PRMT R218, RZ, 0x7610, R218 ;  /* 0x00007610ffda7816 */ /* 0x000fc600000000da */
[----:B------:R3:W-:Y:S01]  /*6370*/  STS.U16 [R201+UR12+0x11200], R204 ;  /* 0x011200ccc9007988 */ /* 0x0007e2000800040c */
[----:B------:R-:W-:Y:S02]  /*6380*/  PRMT R219, RZ, 0x7610, R219 ;  /* 0x00007610ffdb7816 */ /* 0x000fe400000000db */
[----:B0-----:R-:W-:Y:S01]  /*6390*/  PRMT R208, RZ, 0x7610, R208 ;  /* 0x00007610ffd07816 */ /* 0x001fe200000000d0 */
[----:B------:R0:W-:Y:S01]  /*63a0*/  STS.U16 [R201+UR12+0x13e00], R210 ;  /* 0x013e00d2c9007988 */ /* 0x0001e2000800040c */
[----:B------:R-:W-:Y:S02]  /*63b0*/  PRMT R220, RZ, 0x7610, R220 ;  /* 0x00007610ffdc7816 */ /* 0x000fe400000000dc */
[----:B--2---:R-:W-:Y:S01]  /*63c0*/  PRMT R206, RZ, 0x7610, R206 ;  /* 0x00007610ffce7816 */ /* 0x004fe200000000ce */
[----:B------:R-:W2:Y:S01]  /*63d0*/  @P0 LDG.E.U16 R203, desc[UR22][R138.64] ;  /* 0x000000168acb0981 */ /* 0x000ea2000c1e1500 */
[----:B------:R-:W-:Y:S02]  /*63e0*/  PRMT R221, RZ, 0x7610, R221 ;  /* 0x00007610ffdd7816 */ /* 0x000fe400000000dd */
[----:B---3--:R-:W-:Y:S01]  /*63f0*/  PRMT R204, RZ, 0x7610, R204 ;  /* 0x00007610ffcc7816 */ /* 0x008fe200000000cc */
[----:B------:R-:W3:Y:S01]  /*6400*/  @P0 LDG.E.U16 R235, desc[UR22][R134.64] ;  /* 0x0000001686eb0981 */ /* 0x000ee2000c1e1500 */
[----:B------:R-:W-:-:S02]  /*6410*/  PRMT R222, RZ, 0x7610, R222 ;  /* 0x00007610ffde7816 */ /* 0x000fc400000000de */
[----:B0-----:R-:W-:Y:S01]  /*6420*/  PRMT R210, RZ, 0x7610, R210 ;  /* 0x00007610ffd27816 */ /* 0x001fe200000000d2 */
[----:B------:R-:W4:Y:S01]  /*6430*/  @P0 LDG.E.U16 R236, desc[UR22][R136.64] ;  /* 0x0000001688ec0981 */ /* 0x000f22000c1e1500 */
[----:B------:R-:W-:Y:S02]  /*6440*/  PRMT R223, RZ, 0x7610, R223 ;  /* 0x00007610ffdf7816 */ /* 0x000fe400000000df */
[----:B------:R-:W-:Y:S01]  /*6450*/  PRMT R224, RZ, 0x7610, R224 ;  /* 0x00007610ffe07816 */ /* 0x000fe200000000e0 */
[----:B------:R-:W5:Y:S01]  /*6460*/  @P0 LDG.E.U16 R204, desc[UR22][R140.64] ;  /* 0x000000168ccc0981 */ /* 0x000f62000c1e1500 */
[----:B------:R-:W-:Y:S02]  /*6470*/  PRMT R225, RZ, 0x7610, R225 ;  /* 0x00007610ffe17816 */ /* 0x000fe400000000e1 */
[----:B------:R-:W-:Y:S01]  /*6480*/  PRMT R226, RZ, 0x7610, R226 ;  /* 0x00007610ffe27816 */ /* 0x000fe200000000e2 */
[----:B------:R-:W2:Y:S01]  /*6490*/  @P0 LDG.E.U16 R205, desc[UR22][R142.64] ;  /* 0x000000168ecd0981 */ /* 0x000ea2000c1e1500 */
[----:B------:R-:W-:-:S02]  /*64a0*/  PRMT R227, RZ, 0x7610, R227 ;  /* 0x00007610ffe37816 */ /* 0x000fc400000000e3 */
[----:B------:R-:W-:Y:S01]  /*64b0*/  PRMT R228, RZ, 0x7610, R228 ;  /* 0x00007610ffe47816 */ /* 0x000fe200000000e4 */
[----:B------:R-:W2:Y:S01]  /*64c0*/  @P0 LDG.E.U16 R206, desc[UR22][R144.64] ;  /* 0x0000001690ce0981 */ /* 0x000ea2000c1e1500 */
[----:B------:R-:W-:Y:S02]  /*64d0*/  PRMT R229, RZ, 0x7610, R229 ;  /* 0x00007610ffe57816 */ /* 0x000fe400000000e5 */
[----:B------:R-:W-:Y:S01]  /*64e0*/  PRMT R230, RZ, 0x7610, R230 ;  /* 0x00007610ffe67816 */ /* 0x000fe200000000e6 */
[----:B------:R-:W2:Y:S01]  /*64f0*/  @P0 LDG.E.U16 R207, desc[UR22][R146.64] ;  /* 0x0000001692cf0981 */ /* 0x000ea2000c1e1500 */
[----:B------:R-:W-:Y:S02]  /*6500*/  PRMT R231, RZ, 0x7610, R231 ;  /* 0x00007610ffe77816 */ /* 0x000fe400000000e7 */
[----:B------:R-:W-:Y:S01]  /*6510*/  PRMT R232, RZ, 0x7610, R232 ;  /* 0x00007610ffe87816 */ /* 0x000fe200000000e8 */
[----:B------:R-:W2:Y:S04]  /*6520*/  @P0 LDG.E.U16 R208, desc[UR22][R148.64] ;  /* 0x0000001694d00981 */ /* 0x000ea8000c1e1500 */
        /* <DEDUP_REMOVED lines=23> */
[----:B------:R-:W2:Y:S01]  /*66a0*/  @P0 LDG.E.U16 R232, desc[UR22][R196.64] ;  /* 0x00000016c4e80981 */ /* 0x000ea2000c1e1500 */
[----:B------:R-:W-:-:S03]  /*66b0*/  SHF.R.S32.HI R199, RZ, 0x7, R2 ;  /* 0x00000007ffc77819 */ /* 0x000fc60000011402 */
[----:B------:R0:W-:Y:S01]  /*66c0*/  STS.U16 [R201+UR12+0x11600], R200 ;  /* 0x011600c8c9007988 */ /* 0x0001e2000800040c */
[----:B------:R-:W-:Y:S01]  /*66d0*/  IMAD R4, R4, UR10, RZ ;  /* 0x0000000a04047c24 */ /* 0x000fe2000f8e02ff */
[----:B------:R-:W-:Y:S02]  /*66e0*/  SGXT R199, R199, 0x1 ;  /* 0x00000001c7c7781a */ /* 0x000fe40000000200 */
[----:B------:R1:W-:Y:S01]  /*66f0*/  STS.U16 [R201+UR12+0x13600], R10 ;  /* 0x0136000ac9007988 */ /* 0x0003e2000800040c */
[----:B0-----:R-:W-:-:S03]  /*6700*/  LOP3.LUT R200, R2, 0x3f, RZ, 0xc0, !PT ;  /* 0x0000003f02c87812 */ /* 0x001fc600078ec0ff */
[----:B------:R0:W-:Y:S01]  /*6710*/  STS.U16 [R201+UR12+0x13a00], R0 ;  /* 0x013a0000c9007988 */ /* 0x0001e2000800040c */
[----:B-1----:R-:W-:-:S03]  /*6720*/  IMAD.U32 R10, RZ, RZ, UR10 ;  /* 0x0000000aff0a7e24 */ /* 0x002fc6000f8e00ff */
[----:B------:R1:W-:Y:S01]  /*6730*/  STS.U16 [R201+UR12+0x11a00], R198 ;  /* 0x011a00c6c9007988 */ /* 0x0003e2000800040c */
[----:B0-----:R-:W-:Y:S02]  /*6740*/  IMAD.SHL.U32 R0, R200, 0x2, RZ ;  /* 0x00000002c8007824 */ /* 0x001fe400078e00ff */
[----:B------:R-:W-:-:S03]  /*6750*/  IMAD R4, R10, 0x4, R4 ;  /* 0x000000040a047824 */ /* 0x000fc600078e0204 */
[----:B-1----:R-:W-:Y:S01]  /*6760*/  LOP3.LUT R198, R0, 0x90, R199, 0x78, !PT ;  /* 0x0000009000c67812 */ /* 0x002fe200078e78c7 */
[----:B------:R-:W-:Y:S02]  /*6770*/  IMAD.SHL.U32 R0, R2, 0x100, RZ ;  /* 0x0000010002007824 */ /* 0x000fe400078e00ff */
[----:B------:R-:W-:-:S03]  /*6780*/  IMAD R4, R10, 0x4, R4 ;  /* 0x000000040a047824 */ /* 0x000fc600078e0204 */
[----:B------:R-:W-:Y:S01]  /*6790*/  LOP3.LUT R198, R198, 0x4000, R0, 0xf8, !PT ;  /* 0x00004000c6c67812 */ /* 0x000fe200078ef800 */
[C---:B------:R-:W-:Y:S01]  /*67a0*/  IMAD R4, R10.reuse, 0x4, R4 ;  /* 0x000000040a047824 */ /* 0x040fe200078e0204 */
[----:B------:R-:W-:Y:S03]  /*67b0*/  STS.U16 [R201+UR12+0x11e00], R60 ;  /* 0x011e003cc9007988 */ /* 0x000fe6000800040c */
[----:B------:R-:W-:Y:S01]  /*67c0*/  IMAD R4, R10, 0x4, R4 ;  /* 0x000000040a047824 */ /* 0x000fe200078e0204 */
[----:B------:R-:W-:Y:S04]  /*67d0*/  STS.U16 [R201+UR12+0x12200], R58 ;  /* 0x0122003ac9007988 */ /* 0x000fe8000800040c */
[----:B------:R-:W-:Y:S04]  /*67e0*/  STS.U16 [R201+UR12+0x12600], R18 ;  /* 0x01260012c9007988 */ /* 0x000fe8000800040c */
[----:B------:R-:W-:Y:S04]  /*67f0*/  STS.U16 [R201+UR12+0x12a00], R16 ;  /* 0x012a0010c9007988 */ /* 0x000fe8000800040c */
[----:B------:R-:W-:Y:S04]  /*6800*/  STS.U16 [R201+UR12+0x12e00], R14 ;  /* 0x012e000ec9007988 */ /* 0x000fe8000800040c */
[----:B------:R-:W-:Y:S04]  /*6810*/  STS.U16 [R201+UR12+0x13200], R12 ;  /* 0x0132000cc9007988 */ /* 0x000fe8000800040c */
[----:B------:R0:W-:Y:S04]  /*6820*/  STS.U16 [R201+UR12+0x10200], R6 ;  /* 0x01020006c9007988 */ /* 0x0001e8000800040c */
[----:B------:R-:W-:Y:S04]  /*6830*/  STS.U16 [R201+UR12+0x10600], R8 ;  /* 0x01060008c9007988 */ /* 0x000fe8000800040c */
[----:B------:R1:W-:Y:S01]  /*6840*/  STS.U16 [R198+UR12], R251 ;  /* 0x000000fbc6007988 */ /* 0x0003e2000800040c */
[----:B0-----:R-:W-:-:S02]  /*6850*/  SHF.R.S32.HI R6, RZ, 0x1f, R17 ;  /* 0x0000001fff067819 */ /* 0x001fc40000011411 */
[----:B------:R-:W-:Y:S02]  /*6860*/  LEA R18, P0, R4, R20, 0x1 ;  /* 0x0000001404127211 */ /* 0x000fe400078008ff */
[----:B------:R-:W-:Y:S01]  /*6870*/  SHF.L.U64.HI R17, R17, 0x1, R6 ;  /* 0x0000000111117819 */ /* 0x000fe20000010206 */
[----:B-1----:R-:W-:Y:S01]  /*6880*/  IMAD.U32 R251, RZ, RZ, UR10 ;  /* 0x0000000afffb7e24 */ /* 0x002fe2000f8e00ff */
[----:B------:R-:W-:-:S03]  /*6890*/  SHF.R.S32.HI R8, RZ, 0x1f, R4 ;  /* 0x0000001fff087819 */ /* 0x000fc60000011404 */
[C---:B------:R-:W-:Y:S01]  /*68a0*/  IMAD R6, R251.reuse, 0x4, R4 ;  /* 0x00000004fb067824 */ /* 0x040fe200078e0204 */
[-C--:B------:R-:W-:Y:S01]  /*68b0*/  LEA.HI.X R8, R4, R17.reuse, R8, 0x1, P0 ;  /* 0x0000001104087211 */ /* 0x080fe200000f0c08 */
[----:B------:R0:W-:Y:S02]  /*68c0*/  STS.U16 [R198+UR12+0x400], R247 ;  /* 0x000400f7c6007988 */ /* 0x0001e4000800040c */
[--C-:B------:R-:W-:Y:S01]  /*68d0*/  IMAD R4, R251, 0x4, R6.reuse ;  /* 0x00000004fb047824 */ /* 0x100fe200078e0206 */
[----:B------:R-:W-:Y:S02]  /*68e0*/  SHF.R.S32.HI R10, RZ, 0x1f, R6 ;  /* 0x0000001fff0a7819 */ /* 0x000fe40000011406 */
[C---:B------:R-:W-:Y:S01]  /*68f0*/  LEA R16, P0, R6.reuse, R20, 0x1 ;  /* 0x0000001406107211 */ /* 0x040fe200078008ff */
[----:B------:R1:W-:Y:S01]  /*6900*/  STS.U16 [R198+UR12+0xc00], R243 ;  /* 0x000c00f3c6007988 */ /* 0x0003e2000800040c */
[----:B0-----:R-:W-:Y:S02]  /*6910*/  IMAD.U32 R247, RZ, RZ, UR10 ;  /* 0x0000000afff77e24 */ /* 0x001fe4000f8e00ff */
[----:B------:R-:W-:-:S02]  /*6920*/  LEA.HI.X R6, R6, R17, R10, 0x1, P0 ;  /* 0x0000001106067211 */ /* 0x000fc400000f0c0a */
[--C-:B------:R-:W-:Y:S01]  /*6930*/  SHF.R.S32.HI R12, RZ, 0x1f, R4.reuse ;  /* 0x0000001fff0c7819 */ /* 0x100fe20000011404 */
[----:B------:R-:W-:Y:S01]  /*6940*/  IMAD R10, R247, 0x4, R4 ;  /* 0x00000004f70a7824 */ /* 0x000fe200078e0204 */
[CC--:B------:R-:W-:Y:S01]  /*6950*/  LEA R14, P0, R4.reuse, R20.reuse, 0x1 ;  /* 0x00000014040e7211 */ /* 0x0c0fe200078008ff */
[----:B-1----:R-:W-:Y:S01]  /*6960*/  IMAD.U32 R243, RZ, RZ, UR10 ;  /* 0x0000000afff37e24 */ /* 0x002fe2000f8e00ff */
[----:B------:R0:W-:Y:S02]  /*6970*/  STS.U16 [R198+UR12+0x1800], R241 ;  /* 0x001800f1c6007988 */ /* 0x0001e4000800040c */
[----:B------:R-:W-:Y:S01]  /*6980*/  LEA.HI.X R4, R4, R17, R12, 0x1, P0 ;  /* 0x0000001104047211 */ /* 0x000fe200000f0c0c */
[--C-:B------:R-:W-:Y:S01]  /*6990*/  IMAD R58, R243, 0x4, R10.reuse ;  /* 0x00000004f33a7824 */ /* 0x100fe200078e020a */
[----:B------:R-:W-:Y:S02]  /*69a0*/  SHF.R.S32.HI R60, RZ, 0x1f, R10 ;  /* 0x0000001fff3c7819 */ /* 0x000fe4000001140a */
[----:B------:R-:W-:Y:S01]  /*69b0*/  LEA R12, P0, R10, R20, 0x1 ;  /* 0x000000140a0c7211 */ /* 0x000fe200078008ff */
[----:B------:R1:W-:Y:S01]  /*69c0*/  STS.U16 [R198+UR12+0x1400], R5 ;  /* 0x00140005c6007988 */ /* 0x0003e2000800040c */
[----:B0-----:R-:W-:-:S03]  /*69d0*/  IMAD.U32 R241, RZ, RZ, UR10 ;  /* 0x0000000afff17e24 */ /* 0x001fc6000f8e00ff */
[----:B------:R0:W-:Y:S01]  /*69e0*/  STS.U16 [R198+UR12+0x1c00], R7 ;  /* 0x001c0007c6007988 */ /* 0x0001e2000800040c */
[----:B------:R-:W-:Y:S01]  /*69f0*/  IMAD R234, R241, 0x4, R58 ;  /* 0x00000004f1ea7824 */ /* 0x000fe200078e023a */
[-C--:B-1----:R-:W-:Y:S02]  /*6a00*/  LEA.HI.X R5, R10, R17.reuse, R60, 0x1, P0 ;  /* 0x000000110a057211 */ /* 0x082fe400000f0c3c */
[----:B------:R-:W-:Y:S02]  /*6a10*/  SHF.R.S32.HI R60, RZ, 0x1f, R58 ;  /* 0x0000001fff3c7819 */ /* 0x000fe4000001143a */
[C---:B------:R-:W-:Y:S01]  /*6a20*/  LEA R10, P0, R58.reuse, R20, 0x1 ;  /* 0x000000143a0a7211 */ /* 0x040fe200078008ff */
[----:B------:R1:W-:Y:S03]  /*6a30*/  STS.U16 [R198+UR12+0x2000], R15 ;  /* 0x0020000fc6007988 */ /* 0x0003e6000800040c */
[----:B0-----:R-:W-:-:S02]  /*6a40*/  LEA.HI.X R7, R58, R17, R60, 0x1, P0 ;  /* 0x000000113a077211 */ /* 0x001fc400000f0c3c */
[----:B------:R-:W-:Y:S01]  /*6a50*/  SHF.R.S32.HI R58, RZ, 0x1f, R234 ;  /* 0x0000001fff3a7819 */ /* 0x000fe200000114ea */
[----:B------:R0:W-:Y:S01]  /*6a60*/  STS.U16 [R198+UR12+0x2400], R9 ;  /* 0x00240009c6007988 */ /* 0x0001e2000800040c */
[----:B-1----:R-:W-:-:S03]  /*6a70*/  LEA R15, P0, R234, R20, 0x1 ;  /* 0x00000014ea0f7211 */ /* 0x002fc600078008ff */
[----:B------:R1:W-:Y:S01]  /*6a80*/  STS.U16 [R198+UR12+0x3000], R13 ;  /* 0x0030000dc6007988 */ /* 0x0003e2000800040c */
[----:B------:R-:W-:Y:S01]  /*6a90*/  IMAD R60, R241, 0x4, R234 ;  /* 0x00000004f13c7824 */ /* 0x000fe200078e02ea */
[----:B------:R-:W-:Y:S02]  /*6aa0*/  SHF.R.S32.HI R238, RZ, 0x1f, R233 ;  /* 0x0000001fffee7819 */ /* 0x000fe400000114e9 */
[----:B0-----:R-:W-:Y:S02]  /*6ab0*/  LEA.HI.X R9, R234, R17, R58, 0x1, P0 ;  /* 0x00000011ea097211 */ /* 0x001fe400000f0c3a */
[----:B------:R-:W-:Y:S01]  /*6ac0*/  LOP3.LUT R58, R198, 0x20, RZ, 0x3c, !PT ;  /* 0x00000020c63a7812 */ /* 0x000fe200078e3cff */
[----:B------:R-:W-:Y:S01]  /*6ad0*/  IMAD R38, R38, UR10, RZ ;  /* 0x0000000a26267c24 */ /* 0x000fe2000f8e02ff */
[----:B-1----:R-:W-:Y:S01]  /*6ae0*/  LEA R13, P1, R233, R20, 0x1 ;  /* 0x00000014e90d7211 */ /* 0x002fe200078208ff */
[----:B------:R-:W-:Y:S01]  /*6af0*/  IMAD R40, R40, UR10, RZ ;  /* 0x0000000a28287c24 */ /* 0x000fe2000f8e02ff */
[----:B------:R-:W-:Y:S01]  /*6b00*/  STS.U16 [R198+UR12+0x800], R249 ;  /* 0x000800f9c6007988 */ /* 0x000fe2000800040c */
[----:B------:R-:W-:-:S02]  /*6b10*/  IMAD R33, R33, UR10, RZ ;  /* 0x0000000a21217c24 */ /* 0x000fc4000f8e02ff */
[----:B------:R-:W-:Y:S01]  /*6b20*/  IMAD R32, R32, UR10, RZ ;  /* 0x0000000a20207c24 */ /* 0x000fe2000f8e02ff */
[----:B------:R-:W-:Y:S01]  /*6b30*/  STS.U16 [R198+UR12+0x1000], R245 ;  /* 0x001000f5c6007988 */ /* 0x000fe2000800040c */
[----:B------:R-:W-:Y:S01]  /*6b40*/  IMAD R22, R22, UR10, RZ ;  /* 0x0000000a16167c24 */ /* 0x000fe2000f8e02ff */
[----:B------:R-:W-:Y:S01]  /*6b50*/  LEA.HI.X R233, R233, R17, R238, 0x1, P1 ;  /* 0x00000011e9e97211 */ /* 0x000fe200008f0cee */
[----:B------:R-:W-:Y:S01]  /*6b60*/  IMAD R29, R29, UR10, RZ ;  /* 0x0000000a1d1d7c24 */ /* 0x000fe2000f8e02ff */
[----:B------:R-:W-:Y:S01]  /*6b70*/  STS.U16 [R198+UR12+0x2800], R239 ;  /* 0x002800efc6007988 */ /* 0x000fe2000800040c */
[----:B------:R-:W-:-:S03]  /*6b80*/  SHF.R.S32.HI R234, RZ, 0x1f, R60 ;  /* 0x0000001fffea7819 */ /* 0x000fc6000001143c */
[----:B------:R0:W-:Y:S01]  /*6b90*/  STS.U16 [R198+UR12+0x2c00], R11 ;  /* 0x002c000bc6007988 */ /* 0x0001e2000800040c */
[----:B------:R-:W-:-:S03]  /*6ba0*/  IMAD R34, R34, UR10, RZ ;  /* 0x0000000a22227c24 */ /* 0x000fc6000f8e02ff */
[----:B------:R-:W-:Y:S01]  /*6bb0*/  STS.U16 [R198+UR12+0x3400], R59 ;  /* 0x0034003bc6007988 */ /* 0x000fe2000800040c */
[----:B------:R-:W-:-:S03]  /*6bc0*/  IMAD R238, R23, UR10, RZ ;  /* 0x0000000a17ee7c24 */ /* 0x000fc6000f8e02ff */
[----:B------:R1:W-:Y:S04]  /*6bd0*/  STS.U16 [R198+UR12+0x3800], R61 ;  /* 0x0038003dc6007988 */ /* 0x0003e8000800040c */
[----:B------:R-:W-:Y:S01]  /*6be0*/  STS.U16 [R198+UR12+0x3c00], R237 ;  /* 0x003c00edc6007988 */ /* 0x000fe2000800040c */
[----:B0-----:R-:W-:-:S03]  /*6bf0*/  LEA R11, P0, R60, R20, 0x1 ;  /* 0x000000143c0b7211 */ /* 0x001fc600078008ff */
[----:B------:R0:W-:Y:S01]  /*6c00*/  STS.U16 [R58+UR12+0x3900], R56 ;  /* 0x003900383a007988 */ /* 0x0001e2000800040c */
[----:B------:R-:W-:-:S03]  /*6c10*/  IMAD R23, R41, UR10, RZ ;  /* 0x0000000a29177c24 */ /* 0x000fc6000f8e02ff */
[----:B------:R3:W-:Y:S01]  /*6c20*/  STS.U16 [R58+UR12+0x3d00], R57 ;  /* 0x003d00393a007988 */ /* 0x0007e2000800040c */
[----:B-1----:R-:W-:-:S03]  /*6c30*/  IMAD.SHL.U32 R61, R40, 0x2, RZ ;  /* 0x00000002283d7824 */ /* 0x002fc600078e00ff */
[----:B------:R1:W-:Y:S01]  /*6c40*/  STS.U16 [R58+UR12+0x3100], R54 ;  /* 0x003100363a007988 */ /* 0x0003e2000800040c */
[----:B0-----:R-:W-:-:S03]  /*6c50*/  IMAD R56, R24, UR10, RZ ;  /* 0x0000000a18387c24 */ /* 0x001fc6000f8e02ff */
[----:B------:R0:W-:Y:S01]  /*6c60*/  STS.U16 [R58+UR12+0x1500], R47 ;  /* 0x0015002f3a007988 */ /* 0x0001e2000800040c */
[----:B---3--:R-:W-:-:S03]  /*6c70*/  IMAD.SHL.U32 R57, R38, 0x2, RZ ;  /* 0x0000000226397824 */ /* 0x008fc600078e00ff */
[----:B------:R3:W-:Y:S01]  /*6c80*/  STS.U16 [R58+UR12+0x1900], R48 ;  /* 0x001900303a007988 */ /* 0x0007e2000800040c */
[----:B------:R-:W-:Y:S02]  /*6c90*/  IMAD.SHL.U32 R59, R33, 0x2, RZ ;  /* 0x00000002213b7824 */ /* 0x000fe400078e00ff */
[----:B-1----:R-:W-:Y:S01]  /*6ca0*/  IMAD.HI R54, R40, 0x2, RZ ;  /* 0x0000000228367827 */ /* 0x002fe200078e02ff */
[----:B------:R1:W-:Y:S03]  /*6cb0*/  STS.U16 [R58+UR12+0x100], R42 ;  /* 0x0001002a3a007988 */ /* 0x0003e6000800040c */
[C---:B0-----:R-:W-:Y:S01]  /*6cc0*/  IMAD.SHL.U32 R47, R32.reuse, 0x2, RZ ;  /* 0x00000002202f7824 */ /* 0x041fe200078e00ff */
[----:B------:R0:W-:Y:S01]  /*6cd0*/  STS.U16 [R58+UR12+0x1d00], R49 ;  /* 0x001d00313a007988 */ /* 0x0001e2000800040c */
[----:B------:R-:W-:Y:S01]  /*6ce0*/  IMAD.HI R40, R32, 0x2, RZ ;  /* 0x0000000220287827 */ /* 0x000fe200078e02ff */
[----:B------:R-:W-:-:S02]  /*6cf0*/  LEA.HI.X R234, R60, R17, R234, 0x1, P0 ;  /* 0x000000113cea7211 */ /* 0x000fc400000f0cea */
[----:B------:R4:W-:Y:S01]  /*6d00*/  STS.U16 [R58+UR12+0x2100], R50 ;  /* 0x002100323a007988 */ /* 0x0009e2000800040c */
[----:B---3--:R-:W-:Y:S02]  /*6d10*/  IMAD R48, R21, UR10, RZ ;  /* 0x0000000a15307c24 */ /* 0x008fe4000f8e02ff */
[----:B------:R-:W-:Y:S01]  /*6d20*/  IMAD R35, R35, UR10, RZ ;  /* 0x0000000a23237c24 */ /* 0x000fe2000f8e02ff */
[----:B------:R3:W-:Y:S01]  /*6d30*/  STS.U16 [R58+UR12+0x2500], R51 ;  /* 0x002500333a007988 */ /* 0x0007e2000800040c */
[----:B-1----:R-:W-:Y:S01]  /*6d40*/  IMAD.HI R42, R22, 0x2, RZ ;  /* 0x00000002162a7827 */ /* 0x002fe200078e02ff */
[----:B------:R-:W-:-:S03]  /*6d50*/  IADD3 R60, P2, P4, R61, UR16, R20 ;  /* 0x000000103d3c7c10 */ /* 0x000fc6000fc5e014 */
[----:B0-----:R-:W-:Y:S02]  /*6d60*/  IMAD.SHL.U32 R49, R22, 0x2, RZ ;  /* 0x0000000216317824 */ /* 0x001fe400078e00ff */
[C---:B------:R-:W-:Y:S02]  /*6d70*/  IMAD.SHL.U32 R41, R29.reuse, 0x2, RZ ;  /* 0x000000021d297824 */ /* 0x040fe400078e00ff */
[----:B------:R-:W-:Y:S01]  /*6d80*/  IMAD.HI R32, R29, 0x2, RZ ;  /* 0x000000021d207827 */ /* 0x000fe200078e02ff */
[----:B------:R0:W-:Y:S03]  /*6d90*/  STS.U16 [R58+UR12+0x2900], R52 ;  /* 0x002900343a007988 */ /* 0x0001e6000800040c */
[----:B----4-:R-:W-:Y:S01]  /*6da0*/  IMAD.HI R50, R38, 0x2, RZ ;  /* 0x0000000226327827 */ /* 0x010fe200078e02ff */
[----:B------:R1:W-:Y:S03]  /*6db0*/  STS.U16 [R58+UR12+0x3500], R55 ;  /* 0x003500373a007988 */ /* 0x0003e6000800040c */
[----:B------:R-:W-:-:S02]  /*6dc0*/  IMAD.SHL.U32 R29, R56, 0x2, RZ ;  /* 0x00000002381d7824 */ /* 0x000fc400078e00ff */
[----:B------:R-:W-:Y:S01]  /*6dd0*/  IMAD.HI R22, R56, 0x2, RZ ;  /* 0x0000000238167827 */ /* 0x000fe200078e02ff */
[----:B------:R-:W-:Y:S01]  /*6de0*/  IADD3 R56, P5, P6, R57, UR16, R20 ;  /* 0x0000001039387c10 */ /* 0x000fe2000febe014 */
[----:B------:R-:W-:Y:S02]  /*6df0*/  STS.U16 [R58+UR12+0x500], R43 ;  /* 0x0005002b3a007988 */ /* 0x000fe4000800040c */
[----:B---3--:R-:W-:Y:S02]  /*6e00*/  IMAD.SHL.U32 R51, R34, 0x2, RZ ;  /* 0x0000000222337824 */ /* 0x008fe400078e00ff */
[----:B------:R3:W-:Y:S01]  /*6e10*/  STS.U16 [R58+UR12+0x900], R44 ;  /* 0x0009002c3a007988 */ /* 0x0007e2000800040c */
[----:B------:R-:W-:Y:S02]  /*6e20*/  IMAD R31, R31, UR10, RZ ;  /* 0x0000000a1f1f7c24 */ /* 0x000fe4000f8e02ff */
[----:B0-----:R-:W-:Y:S01]  /*6e30*/  IMAD.HI R52, R33, 0x2, RZ ;  /* 0x0000000221347827 */ /* 0x001fe200078e02ff */
[----:B------:R-:W-:Y:S03]  /*6e40*/  STS.U16 [R58+UR12+0xd00], R45 ;  /* 0x000d002d3a007988 */ /* 0x000fe6000800040c */
[----:B-1----:R-:W-:Y:S01]  /*6e50*/  IMAD.SHL.U32 R55, R48, 0x2, RZ ;  /* 0x0000000230377824 */ /* 0x002fe200078e00ff */
[----:B------:R-:W-:Y:S01]  /*6e60*/  STS.U16 [R58+UR12+0x1100], R46 ;  /* 0x0011002e3a007988 */ /* 0x000fe2000800040c */
[----:B------:R-:W-:-:S03]  /*6e70*/  IADD3.X R57, PT, PT, R50, UR17, R17, P5, P6 ;  /* 0x0000001132397c10 */ /* 0x000fc6000afec411 */
[----:B------:R0:W-:Y:S01]  /*6e80*/  STS.U16 [R58+UR12+0x2d00], R53 ;  /* 0x002d00353a007988 */ /* 0x0001e2000800040c */
[----:B---3--:R-:W-:Y:S01]  /*6e90*/  IMAD.HI R44, R34, 0x2, RZ ;  /* 0x00000002222c7827 */ /* 0x008fe200078e02ff */
[----:B------:R-:W-:Y:S02]  /*6ea0*/  IADD3.X R61, PT, PT, R54, UR17, R17, P2, P4 ;  /* 0x00000011363d7c10 */ /* 0x000fe400097e8411 */
[--C-:B------:R-:W-:Y:S01]  /*6eb0*/  IADD3 R50, P5, P6, R51, UR16, R20.reuse ;  /* 0x0000001033327c10 */ /* 0x100fe2000febe014 */
[----:B------:R-:W-:Y:S01]  /*6ec0*/  IMAD.HI R48, R48, 0x2, RZ ;  /* 0x0000000230307827 */ /* 0x000fe200078e02ff */
[----:B------:R-:W-:-:S03]  /*6ed0*/  IADD3 R54, P2, P4, R55, UR16, R20 ;  /* 0x0000001037367c10 */ /* 0x000fc6000fc5e014 */
[----:B0-----:R-:W-:Y:S01]  /*6ee0*/  IMAD.SHL.U32 R53, R35, 0x2, RZ ;  /* 0x0000000223357824 */ /* 0x001fe200078e00ff */
[--C-:B------:R-:W-:Y:S01]  /*6ef0*/  IADD3 R58, P0, P1, R59, UR16, R20.reuse ;  /* 0x000000103b3a7c10 */ /* 0x100fe2000f91e014 */
[----:B------:R-:W-:Y:S02]  /*6f00*/  IMAD.SHL.U32 R45, R31, 0x2, RZ ;  /* 0x000000021f2d7824 */ /* 0x000fe400078e00ff */
[----:B------:R-:W-:Y:S01]  /*6f10*/  IMAD R28, R28, UR10, RZ ;  /* 0x0000000a1c1c7c24 */ /* 0x000fe2000f8e02ff */
[----:B------:R-:W-:Y:S01]  /*6f20*/  IADD3.X R59, PT, PT, R52, UR17, R17, P0, P1 ;  /* 0x00000011343b7c10 */ /* 0x000fe200087e2411 */
[----:B------:R-:W-:Y:S01]  /*6f30*/  IMAD.HI R46, R35, 0x2, RZ ;  /* 0x00000002232e7827 */ /* 0x000fe200078e02ff */
[----:B------:R-:W-:-:S03]  /*6f40*/  IADD3 R52, P0, P1, R53, UR16, R20 ;  /* 0x0000001035347c10 */ /* 0x000fc6000f91e014 */
[----:B------:R-:W-:Y:S01]  /*6f50*/  IMAD R30, R30, UR10, RZ ;  /* 0x0000000a1e1e7c24 */ /* 0x000fe2000f8e02ff */
[--C-:B------:R-:W-:Y:S01]  /*6f60*/  IADD3.X R51, PT, PT, R44, UR17, R17.reuse, P5, P6 ;  /* 0x000000112c337c10 */ /* 0x100fe2000afec411 */
[----:B------:R-:W-:Y:S01]  /*6f70*/  IMAD R21, R39, UR10, RZ ;  /* 0x0000000a27157c24 */ /* 0x000fe2000f8e02ff */
[--C-:B------:R-:W-:Y:S01]  /*6f80*/  IADD3.X R55, PT, PT, R48, UR17, R17.reuse, P2, P4 ;  /* 0x0000001130377c10 */ /* 0x100fe200097e8411 */
[----:B------:R-:W-:Y:S01]  /*6f90*/  IMAD.HI R38, R31, 0x2, RZ ;  /* 0x000000021f267827 */ /* 0x000fe200078e02ff */
[--C-:B------:R-:W-:Y:S02]  /*6fa0*/  IADD3 R44, P5, P6, R45, UR16, R20.reuse ;  /* 0x000000102d2c7c10 */ /* 0x100fe4000febe014 */
[--C-:B------:R-:W-:Y:S01]  /*6fb0*/  IADD3 R48, P2, P4, R49, UR16, R20.reuse ;  /* 0x0000001031307c10 */ /* 0x100fe2000fc5e014 */
[----:B------:R-:W-:Y:S01]  /*6fc0*/  IMAD.SHL.U32 R39, R28, 0x2, RZ ;  /* 0x000000021c277824 */ /* 0x000fe200078e00ff */
[----:B------:R-:W-:Y:S01]  /*6fd0*/  IADD3.X R53, PT, PT, R46, UR17, R17, P0, P1 ;  /* 0x000000112e357c10 */ /* 0x000fe200087e2411 */
[----:B------:R-:W-:Y:S01]  /*6fe0*/  IMAD R25, R25, UR10, RZ ;  /* 0x0000000a19197c24 */ /* 0x000fe2000f8e02ff */
[----:B------:R-:W-:Y:S01]  /*6ff0*/  IADD3 R46, P0, P1, R47, UR16, R20 ;  /* 0x000000102f2e7c10 */ /* 0x000fe2000f91e014 */
[----:B------:R-:W-:-:S02]  /*7000*/  IMAD.SHL.U32 R43, R30, 0x2, RZ ;  /* 0x000000021e2b7824 */ /* 0x000fc400078e00ff */
[----:B------:R-:W-:Y:S01]  /*7010*/  IMAD R27, R27, UR10, RZ ;  /* 0x0000000a1b1b7c24 */ /* 0x000fe2000f8e02ff */
[--C-:B------:R-:W-:Y:S01]  /*7020*/  IADD3.X R45, PT, PT, R38, UR17, R17.reuse, P5, P6 ;  /* 0x00000011262d7c10 */ /* 0x100fe2000afec411 */
[----:B------:R-:W-:Y:S02]  /*7030*/  IMAD R26, R26, UR10, RZ ;  /* 0x0000000a1a1a7c24 */ /* 0x000fe4000f8e02ff */
[----:B------:R-:W-:Y:S01]  /*7040*/  IMAD.HI R34, R30, 0x2, RZ ;  /* 0x000000021e227827 */ /* 0x000fe200078e02ff */
[--C-:B------:R-:W-:Y:S02]  /*7050*/  IADD3.X R49, PT, PT, R42, UR17, R17.reuse, P2, P4 ;  /* 0x000000112a317c10 */ /* 0x100fe400097e8411 */
[--C-:B------:R-:W-:Y:S01]  /*7060*/  IADD3 R38, P5, P6, R39, UR16, R20.reuse ;  /* 0x0000001027267c10 */ /* 0x100fe2000febe014 */
[----:B------:R-:W-:Y:S01]  /*7070*/  IMAD.HI R30, R28, 0x2, RZ ;  /* 0x000000021c1e7827 */ /* 0x000fe200078e02ff */
[--C-:B------:R-:W-:Y:S02]  /*7080*/  IADD3 R42, P2, P4, R43, UR16, R20.reuse ;  /* 0x000000102b2a7c10 */ /* 0x100fe4000fc5e014 */
[----:B------:R-:W-:Y:S01]  /*7090*/  IADD3.X R47, PT, PT, R40, UR17, R17, P0, P1 ;  /* 0x00000011282f7c10 */ /* 0x000fe200087e2411 */
[----:B------:R-:W-:Y:S01]  /*70a0*/  IMAD.SHL.U32 R31, R25, 0x2, RZ ;  /* 0x00000002191f7824 */ /* 0x000fe200078e00ff */
[----:B------:R-:W-:Y:S01]  /*70b0*/  IADD3 R40, P0, P1, R41, UR16, R20 ;  /* 0x0000001029287c10 */ /* 0x000fe2000f91e014 */
[----:B------:R-:W-:-:S02]  /*70c0*/  IMAD R19, R19, UR10, RZ ;  /* 0x0000000a13137c24 */ /* 0x000fc4000f8e02ff */
[----:B------:R-:W-:Y:S02]  /*70d0*/  IMAD.SHL.U32 R35, R27, 0x2, RZ ;  /* 0x000000021b237824 */ /* 0x000fe400078e00ff */
[----:B------:R-:W-:Y:S01]  /*70e0*/  IMAD.SHL.U32 R33, R26, 0x2, RZ ;  /* 0x000000021a217824 */ /* 0x000fe200078e00ff */
[--C-:B------:R-:W-:Y:S01]  /*70f0*/  IADD3.X R39, PT, PT, R30, UR17, R17.reuse, P5, P6 ;  /* 0x000000111e277c10 */ /* 0x100fe2000afec411 */
[----:B------:R-:W-:Y:S01]  /*7100*/  IMAD.HI R24, R25, 0x2, RZ ;  /* 0x0000000219187827 */ /* 0x000fe200078e02ff */
[--C-:B------:R-:W-:Y:S02]  /*7110*/  IADD3.X R43, PT, PT, R34, UR17, R17.reuse, P2, P4 ;  /* 0x00000011222b7c10 */ /* 0x100fe400097e8411 */
[--C-:B------:R-:W-:Y:S01]  /*7120*/  IADD3 R30, P5, P6, R31, UR16, R20.reuse ;  /* 0x000000101f1e7c10 */ /* 0x100fe2000febe014 */
[----:B------:R-:W-:Y:S01]  /*7130*/  IMAD.HI R28, R27, 0x2, RZ ;  /* 0x000000021b1c7827 */ /* 0x000fe200078e02ff */
[--C-:B------:R-:W-:Y:S02]  /*7140*/  IADD3 R34, P4, P2, R35, UR16, R20.reuse ;  /* 0x0000001023227c10 */ /* 0x100fe4000fa9e014 */
[--C-:B------:R-:W-:Y:S01]  /*7150*/  IADD3.X R41, PT, PT, R32, UR17, R17.reuse, P0, P1 ;  /* 0x0000001120297c10 */ /* 0x100fe200087e2411 */
[----:B------:R-:W-:Y:S01]  /*7160*/  IMAD.SHL.U32 R25, R19, 0x2, RZ ;  /* 0x0000000213197824 */ /* 0x000fe200078e00ff */
[----:B------:R-:W-:Y:S01]  /*7170*/  IADD3 R32, P1, P0, R33, UR16, R20 ;  /* 0x0000001021207c10 */ /* 0x000fe2000f83e014 */
[----:B------:R-:W-:Y:S01]  /*7180*/  IMAD.HI R26, R26, 0x2, RZ ;  /* 0x000000021a1a7827 */ /* 0x000fe200078e02ff */
[----:B------:R-:W-:-:S03]  /*7190*/  IADD3.X R31, PT, PT, R24, UR17, R17, P5, P6 ;  /* 0x00000011181f7c10 */ /* 0x000fc6000afec411 */
[----:B------:R-:W-:Y:S01]  /*71a0*/  IMAD.SHL.U32 R27, R238, 0x2, RZ ;  /* 0x00000002ee1b7824 */ /* 0x000fe200078e00ff */
[--C-:B------:R-:W-:Y:S01]  /*71b0*/  IADD3.X R35, PT, PT, R28, UR17, R17.reuse, P4, P2 ;  /* 0x000000111c237c10 */ /* 0x100fe2000a7e4411 */
[----:B------:R-:W-:Y:S01]  /*71c0*/  IMAD.HI R238, R238, 0x2, RZ ;  /* 0x00000002eeee7827 */ /* 0x000fe200078e02ff */
[--C-:B------:R-:W-:Y:S02]  /*71d0*/  IADD3 R24, P6, P5, R25, UR16, R20.reuse ;  /* 0x0000001019187c10 */ /* 0x100fe4000fdde014 */
[--C-:B------:R-:W-:Y:S01]  /*71e0*/  IADD3 R28, P2, P4, R29, UR16, R20.reuse ;  /* 0x000000101d1c7c10 */ /* 0x100fe2000fc5e014 */
[----:B------:R-:W-:Y:S01]  /*71f0*/  IMAD.SHL.U32 R25, R21, 0x2, RZ ;  /* 0x0000000215197824 */ /* 0x000fe200078e00ff */
[--C-:B------:R-:W-:Y:S01]  /*7200*/  IADD3.X R33, PT, PT, R26, UR17, R17.reuse, P1, P0 ;  /* 0x000000111a217c10 */ /* 0x100fe20008fe0411 */
[----:B------:R-:W-:Y:S01]  /*7210*/  IMAD.SHL.U32 R237, R23, 0x2, RZ ;  /* 0x0000000217ed7824 */ /* 0x000fe200078e00ff */
[----:B------:R-:W-:Y:S02]  /*7220*/  IADD3 R26, P1, P0, R27, UR16, R20 ;  /* 0x000000101b1a7c10 */ /* 0x000fe4000f83e014 */
[----:B------:R-:W-:-:S02]  /*7230*/  IADD3.X R29, PT, PT, R22, UR17, R17, P2, P4 ;  /* 0x00000011161d7c10 */ /* 0x000fc400097e8411 */
[--C-:B------:R-:W-:Y:S02]  /*7240*/  IADD3 R22, P2, P4, R25, UR16, R20.reuse ;  /* 0x0000001019167c10 */ /* 0x100fe4000fc5e014 */
[----:B------:R-:W-:Y:S02]  /*7250*/  IADD3.X R27, PT, PT, R238, UR17, R17, P1, P0 ;  /* 0x00000011ee1b7c10 */ /* 0x000fe40008fe0411 */
[----:B------:R-:W-:Y:S02]  /*7260*/  IADD3 R20, P0, P1, R237, UR16, R20 ;  /* 0x00000010ed147c10 */ /* 0x000fe4000f91e014 */
[----:B------:R-:W-:-:S05]  /*7270*/  LOP3.LUT R237, R198, 0x40, RZ, 0x3c, !PT ;  /* 0x00000040c6ed7812 */ /* 0x000fca00078e3cff */
[----:B--2---:R0:W-:Y:S04]  /*7280*/  STS.U16 [R237+UR12+0xa00], R203 ;  /* 0x000a00cbed007988 */ /* 0x0041e8000800040c */
[----:B------:R1:W-:Y:S01]  /*7290*/  STS.U16 [R237+UR12+0x200], R235 ;  /* 0x000200ebed007988 */ /* 0x0003e2000800040c */
[----:B0-----:R-:W-:-:S03]  /*72a0*/  LOP3.LUT R203, R198, 0x60, RZ, 0x3c, !PT ;  /* 0x00000060c6cb7812 */ /* 0x001fc600078e3cff */
[----:B------:R1:W-:Y:S04]  /*72b0*/  STS.U16 [R237+UR12+0x600], R236 ;  /* 0x000600eced007988 */ /* 0x0003e8000800040c */
[----:B-----5:R1:W-:Y:S04]  /*72c0*/  STS.U16 [R237+UR12+0xe00], R204 ;  /* 0x000e00cced007988 */ /* 0x0203e8000800040c */
[----:B------:R1:W-:Y:S04]  /*72d0*/  STS.U16 [R237+UR12+0x1200], R205 ;  /* 0x001200cded007988 */ /* 0x0003e8000800040c */
        /* <DEDUP_REMOVED lines=26> */
[----:B------:R1:W-:Y:S01]  /*7480*/  STS.U16 [R203+UR12+0x3f00], R232 ;  /* 0x003f00e8cb007988 */ /* 0x0003e2000800040c */
[----:B------:R0:W-:Y:S06]  /*7490*/  MEMBAR.ALL.CTA ;  /* 0x0000000000007992 */ /* 0x0001ec0000008000 */
[----:B0-----:R-:W0:Y:S01]  /*74a0*/  FENCE.VIEW.ASYNC.S ;  /* 0x00000000000073c6 */ /* 0x001e220000000000 */
[----:B------:R-:W-:-:S04]  /*74b0*/  IMAD.HI R240, R21, 0x2, RZ ;  /* 0x0000000215f07827 */ /* 0x000fc800078e02ff */
[----:B------:R-:W-:-:S04]  /*74c0*/  IMAD.HI R238, R19, 0x2, RZ ;  /* 0x0000000213ee7827 */ /* 0x000fc800078e02ff */
[----:B------:R-:W-:Y:S01]  /*74d0*/  IMAD.HI R242, R23, 0x2, RZ ;  /* 0x0000000217f27827 */ /* 0x000fe200078e02ff */
[--C-:B------:R-:W-:Y:S02]  /*74e0*/  IADD3.X R23, PT, PT, R240, UR17, R17.reuse, P2, P4 ;  /* 0x00000011f0177c10 */ /* 0x100fe400097e8411 */
[----:B------:R-:W-:Y:S02]  /*74f0*/  IADD3 R18, P2, PT, R18, UR16, RZ ;  /* 0x0000001012127c10 */ /* 0x000fe4000ff5e0ff */
[----:B------:R-:W-:Y:S02]  /*7500*/  IADD3.X R25, PT, PT, R238, UR17, R17, P6, P5 ;  /* 0x00000011ee197c10 */ /* 0x000fe4000b7ea411 */
[----:B------:R-:W-:Y:S02]  /*7510*/  IADD3 R16, P5, PT, R16, UR16, RZ ;  /* 0x0000001010107c10 */ /* 0x000fe4000ffbe0ff */
[----:B------:R-:W-:Y:S01]  /*7520*/  IADD3 R14, P4, PT, R14, UR16, RZ ;  /* 0x000000100e0e7c10 */ /* 0x000fe2000ff9e0ff */
[----:B------:R-:W-:Y:S01]  /*7530*/  UIADD3 UR10, UPT, UPT, UR12, 0x8000, URZ ;  /* 0x000080000c0a7890 */ /* 0x000fe2000fffe0ff */
[----:B------:R-:W-:-:S02]  /*7540*/  IADD3.X R19, PT, PT, R8, UR17, RZ, P2, !PT ;  /* 0x0000001108137c10 */ /* 0x000fc400097fe4ff */
[----:B------:R-:W-:Y:S02]  /*7550*/  IADD3.X R21, PT, PT, R242, UR17, R17, P0, P1 ;  /* 0x00000011f2157c10 */ /* 0x000fe400087e2411 */
[----:B------:R-:W-:Y:S02]  /*7560*/  IADD3 R8, P2, PT, R15, UR16, RZ ;  /* 0x000000100f087c10 */ /* 0x000fe4000ff5e0ff */
[----:B------:R-:W-:Y:S02]  /*7570*/  IADD3.X R17, PT, PT, R6, UR17, RZ, P5, !PT ;  /* 0x0000001106117c10 */ /* 0x000fe4000affe4ff */
[----:B------:R-:W-:Y:S02]  /*7580*/  IADD3.X R15, PT, PT, R4, UR17, RZ, P4, !PT ;  /* 0x00000011040f7c10 */ /* 0x000fe4000a7fe4ff */
[----:B------:R-:W-:Y:S02]  /*7590*/  IADD3 R12, P1, PT, R12, UR16, RZ ;  /* 0x000000100c0c7c10 */ /* 0x000fe4000ff3e0ff */
[----:B------:R-:W-:-:S02]  /*75a0*/  IADD3 R10, P0, PT, R10, UR16, RZ ;  /* 0x000000100a0a7c10 */ /* 0x000fc4000ff1e0ff */
[----:B------:R-:W-:Y:S02]  /*75b0*/  IADD3 R6, P5, PT, R13, UR16, RZ ;  /* 0x000000100d067c10 */ /* 0x000fe4000ffbe0ff */
[----:B------:R-:W-:Y:S01]  /*75c0*/  IADD3 R4, P4, PT, R11, UR16, RZ ;  /* 0x000000100b047c10 */ /* 0x000fe2000ff9e0ff */
[----:B------:R-:W-:Y:S02]  /*75d0*/  USHF.R.U32.HI UR16, URZ, 0x4, UR10 ;  /* 0x00000004ff107899 */ /* 0x000fe4000801160a */
[----:B------:R-:W-:Y:S02]  /*75e0*/  USHF.R.S32.HI UR11, URZ, 0x1f, UR28 ;  /* 0x0000001fff0b7899 */ /* 0x000fe4000801141c */
[----:B------:R-:W-:Y:S02]  /*75f0*/  USGXT.U32 UR16, UR16, 0xe ;  /* 0x0000000e1010789a */ /* 0x000fe40008000000 */
[----:B------:R-:W-:Y:S02]  /*7600*/  ULEA.HI UR11, UR11, UR28, URZ, 0x7 ;  /* 0x0000001c0b0b7291 */ /* 0x000fe4000f8f38ff */
[----:B------:R-:W-:-:S02]  /*7610*/  UIADD3 UR26, UP3, UPT, UR16, 0x2, URZ ;  /* 0x00000002101a7890 */ /* 0x000fc4000ff7e0ff */
[----:B------:R-:W-:Y:S01]  /*7620*/  UISETP.NE.U32.AND UP1, UPT, UR20, URZ, UPT ;  /* 0x000000ff1400728c */ /* 0x000fe2000bf25070 */
[----:B------:R-:W-:Y:S01]  /*7630*/  UMOV UR6, URZ ;  /* 0x000000ff00067c82 */ /* 0x000fe20008000000 */
[----:B------:R-:W-:Y:S02]  /*7640*/  UIADD3 UR7, UPT, UPT, UR12, 0x14000, URZ ;  /* 0x000140000c077890 */ /* 0x000fe4000fffe0ff */
[----:B------:R-:W-:Y:S02]  /*7650*/  USHF.R.S32.HI UR11, URZ, 0x7, UR11 ;  /* 0x00000007ff0b7899 */ /* 0x000fe4000801140b */
[----:B------:R-:W-:Y:S02]  /*7660*/  UIADD3.X UR27, UPT, UPT, UR6, 0x40004040, URZ, UP3, !UPT ;  /* 0x40004040061b7890 */ /* 0x000fe40009ffe4ff */
[----:B------:R-:W-:Y:S02]  /*7670*/  UISETP.LT.OR UP3, UPT, UR28, 0x80, UP1 ;  /* 0x000000801c00788c */ /* 0x000fe40008f61670 */
[----:B------:R-:W-:-:S02]  /*7680*/  USHF.R.U32.HI UR7, URZ, 0x4, UR7 ;  /* 0x00000004ff077899 */ /* 0x000fc40008011607 */
[----:B------:R-:W-:Y:S02]  /*7690*/  UISETP.LT.AND UP4, UPT, UR11, 0x1, UPT ;  /* 0x000000010b00788c */ /* 0x000fe4000bf81270 */
[----:B------:R-:W-:Y:S02]  /*76a0*/  USGXT.U32 UR10, UR7, 0xe ;  /* 0x0000000e070a789a */ /* 0x000fe40008000000 */
[----:B------:R-:W-:Y:S01]  /*76b0*/  USEL UR11, UR11, 0x1, !UP4 ;  /* 0x000000010b0b7887 */ /* 0x000fe2000e000000 */
[----:B------:R-:W-:Y:S01]  /*76c0*/  IADD3.X R13, PT, PT, R5, UR17, RZ, P1, !PT ;  /* 0x00000011050d7c10 */ /* 0x000fe20008ffe4ff */
[----:B------:R-:W-:Y:S01]  /*76d0*/  UIADD3 UR24, UP2, UPT, UR10, 0x80, URZ ;  /* 0x000000800a187890 */ /* 0x000fe2000ff5e0ff */
[----:B------:R-:W-:Y:S01]  /*76e0*/  IADD3.X R11, PT, PT, R7, UR17, RZ, P0, !PT ;  /* 0x00000011070b7c10 */ /* 0x000fe200087fe4ff */
[----:B------:R-:W-:Y:S01]  /*76f0*/  UIADD3 UR11, UPT, UPT, UR11, -0x1, URZ ;  /* 0xffffffff0b0b7890 */ /* 0x000fe2000fffe0ff */
[----:B------:R-:W-:Y:S01]  /*7700*/  IADD3.X R9, PT, PT, R9, UR17, RZ, P2, !PT ;  /* 0x0000001109097c10 */ /* 0x000fe200097fe4ff */
[----:B------:R-:W-:Y:S01]  /*7710*/  UMOV UR5, URZ ;  /* 0x000000ff00057c82 */ /* 0x000fe20008000000 */
[----:B------:R-:W-:-:S02]  /*7720*/  IADD3.X R7, PT, PT, R233, UR17, RZ, P5, !PT ;  /* 0x00000011e9077c10 */ /* 0x000fc4000affe4ff */
[----:B------:R-:W-:Y:S01]  /*7730*/  IADD3.X R5, PT, PT, R234, UR17, RZ, P4, !PT ;  /* 0x00000011ea057c10 */ /* 0x000fe2000a7fe4ff */
[----:B------:R-:W-:Y:S01]  /*7740*/  UIADD3.X UR25, UPT, UPT, UR5, 0x40004040, URZ, UP2, !UPT ;  /* 0x4000404005197890 */ /* 0x000fe200097fe4ff */
[----:B------:R-:W-:Y:S01]  /*7750*/  UMOV UR4, URZ ;  /* 0x000000ff00047c82 */ /* 0x000fe20008000000 */
[----:B------:R-:W-:Y:S01]  /*7760*/  UISETP.NE.U32.AND UP2, UPT, UR11, URZ, UPT ;  /* 0x000000ff0b00728c */ /* 0x000fe2000bf45070 */
[----:B0-----:R-:W-:Y:S06]  /*7770*/  BAR.SYNC.DEFER_BLOCKING 0x0 ;  /* 0x0000000000007b1d */ /* 0x001fec0000010000 */
[----:B-1----:R-:W-:Y:S05]  /*7780*/  BRA.U UP3, `(.L_x_6) ;  /* 0x0000000103d87547 */ /* 0x002fea000b800000 */
[----:B------:R-:W-:Y:S02]  /*7790*/  USHF.R.U32.HI UR18, URZ, 0x4, UR12 ;  /* 0x00000004ff127899 */ /* 0x000fe4000801160c */
[----:B------:R-:W-:Y:S02]  /*77a0*/  UIADD3 UR7, UPT, UPT, UR12, 0x10000, URZ ;  /* 0x000100000c077890 */ /* 0x000fe4000fffe0ff */
[----:B------:R-:W-:Y:S02]  /*77b0*/  USGXT.U32 UR18, UR18, 0xe ;  /* 0x0000000e1212789a */ /* 0x000fe40008000000 */
[----:B------:R-:W-:Y:S02]  /*77c0*/  USHF.R.U32.HI UR7, URZ, 0x4, UR7 ;  /* 0x00000004ff077899 */ /* 0x000fe40008011607 */
[----:B------:R-:W-:Y:S02]  /*77d0*/  UIADD3 UR44, UP3, UPT, UR18, 0x2, URZ ;  /* 0x00000002122c7890 */ /* 0x000fe4000ff7e0ff */
[----:B------:R-:W-:Y:S01]  /*77e0*/  USGXT.U32 UR20, UR7, 0xe ;  /* 0x0000000e0714789a */ /* 0x000fe20008000000 */
[----:B------:R-:W-:Y:S01]  /*77f0*/  UMOV UR6, URZ ;  /* 0x000000ff00067c82 */ /* 0x000fe20008000000 */
[----:B------:R-:W-:Y:S01]  /*7800*/  UMOV UR5, URZ ;  /* 0x000000ff00057c82 */ /* 0x000fe20008000000 */
[----:B------:R-:W-:-:S02]  /*7810*/  UIADD3.X UR45, UPT, UPT, UR6, 0x40004040, URZ, UP3, !UPT ;  /* 0x40004040062d7890 */ /* 0x000fc40009ffe4ff */
[----:B------:R-:W-:Y:S01]  /*7820*/  UIADD3 UR48, UP3, UPT, UR20, 0x80, URZ ;  /* 0x0000008014307890 */ /* 0x000fe2000ff7e0ff */
[----:B------:R-:W-:Y:S01]  /*7830*/  UMOV UR6, UR14 ;  /* 0x0000000e00067c82 */ /* 0x000fe20008000000 */
[----:B------:R-:W-:Y:S02]  /*7840*/  UMOV UR7, URZ ;  /* 0x000000ff00077c82 */ /* 0x000fe40008000000 */
[----:B------:R-:W-:Y:S01]  /*7850*/  UIADD3.X UR49, UPT, UPT, UR5, 0x40004040, URZ, UP3, !UPT ;  /* 0x4000404005317890 */ /* 0x000fe20009ffe4ff */
[----:B------:R-:W-:Y:S01]  /*7860*/  UMOV UR15, UR6 ;  /* 0x00000006000f7c82 */ /* 0x000fe20008000000 */
[----:B------:R-:W-:Y:S02]  /*7870*/  UIADD3.64 UR6, UPT, UPT, UR44, 0x2, URZ ;  /* 0x000000022c067897 */ /* 0x000fe4000fffe0ff */
[----:B------:R-:W-:Y:S02]  /*7880*/  UIADD3.64 UR60, UPT, UPT, UR48, 0x80, URZ ;  /* 0x00000080303c7897 */ /* 0x000fe4000fffe0ff */
[----:B------:R-:W-:-:S02]  /*7890*/  UIADD3.64 UR50, UPT, UPT, UR44, 0x4, URZ ;  /* 0x000000042c327897 */ /* 0x000fc4000fffe0ff */
[----:B------:R-:W-:Y:S02]  /*78a0*/  UIADD3.64 UR62, UPT, UPT, UR48, 0x100, URZ ;  /* 0x00000100303e7897 */ /* 0x000fe4000fffe0ff */
[----:B------:R-:W-:Y:S02]  /*78b0*/  UIADD3.64 UR52, UPT, UPT, UR44, 0x3fe, URZ ;  /* 0x000003fe2c347897 */ /* 0x000fe4000fffe0ff */
[----:B------:R-:W-:Y:S02]  /*78c0*/  UIADD3.64 UR64, UPT, UPT, UR48, 0x180, URZ ;  /* 0x0000018030407897 */ /* 0x000fe4000fffe0ff */
[----:B------:R-:W-:Y:S02]  /*78d0*/  UIADD3.64 UR54, UPT, UPT, UR44, 0x400, URZ ;  /* 0x000004002c367897 */ /* 0x000fe4000fffe0ff */
[----:B------:R-:W-:Y:S02]  /*78e0*/  UIADD3.64 UR66, UPT, UPT, UR48, 0x200, URZ ;  /* 0x0000020030427897 */ /* 0x000fe4000fffe0ff */
[----:B------:R-:W-:-:S02]  /*78f0*/  UIADD3.64 UR56, UPT, UPT, UR44, 0x402, URZ ;  /* 0x000004022c387897 */ /* 0x000fc4000fffe0ff */
[----:B------:R-:W-:Y:S01]  /*7900*/  UIADD3.64 UR68, UPT, UPT, UR48, 0x280, URZ ;  /* 0x0000028030447897 */ /* 0x000fe2000fffe0ff */
[----:B------:R-:W-:Y:S01]  /*7910*/  UMOV UR30, 0x0 ;  /* 0x00000000001e7882 */ /* 0x000fe20000000000 */
[----:B------:R-:W-:Y:S01]  /*7920*/  UMOV UR31, 0x4208010 ;  /* 0x04208010001f7882 */ /* 0x000fe20000000000 */
[----:B------:R-:W-:Y:S01]  /*7930*/  UIADD3.64 UR58, UPT, UPT, UR44, 0x404, URZ ;  /* 0x000004042c3a7897 */ /* 0x000fe2000fffe0ff */
[----:B------:R-:W-:Y:S01]  /*7940*/  UMOV UR19, 0x40004040 ;  /* 0x4000404000137882 */ /* 0x000fe20000000000 */
[----:B------:R-:W-:Y:S01]  /*7950*/  UIADD3.64 UR70, UPT, UPT, UR48, 0x300, URZ ;  /* 0x0000030030467897 */ /* 0x000fe2000fffe0ff */
[----:B------:R-:W-:Y:S01]  /*7960*/  UMOV UR21, 0x40004040 ;  /* 0x4000404000157882 */ /* 0x000fe20000000000 */
[----:B------:R-:W-:Y:S01]  /*7970*/  UMOV UR32, 0x0 ;  /* 0x0000000000207882 */ /* 0x000fe20000000000 */
[----:B------:R-:W-:Y:S01]  /*7980*/  UMOV UR33, 0x4208010 ;  /* 0x0420801000217882 */ /* 0x000fe20000000000 */
[----:B------:R-:W-:Y:S01]  /*7990*/  UMOV UR34, 0x0 ;  /* 0x0000000000227882 */ /* 0x000fe20000000000 */
[----:B------:R-:W-:Y:S01]  /*79a0*/  UMOV UR35, 0x4208010 ;  /* 0x0420801000237882 */ /* 0x000fe20000000000 */
[----:B------:R0:W-:Y:S01]  /*79b0*/  UTCHMMA gdesc[UR20], gdesc[UR18], tmem[UR13], tmem[UR30], idesc[UR31], !UPT ;  /* 0x00ff1e12140075ea */ /* 0x0001e2000f80000d */
[----:B------:R-:W-:Y:S01]  /*79c0*/  UMOV UR42, 0x0 ;  /* 0x00000000002a7882 */ /* 0x000fe20000000000 */
[----:B------:R-:W-:Y:S01]  /*79d0*/  UMOV UR43, 0x4208010 ;  /* 0x04208010002b7882 */ /* 0x000fe20000000000 */
[----:B------:R0:W-:Y:S01]  /*79e0*/  UTCHMMA gdesc[UR48], gdesc[UR44], tmem[UR13], tmem[UR32], idesc[UR33], UPT ;  /* 0x00ff202c300075ea */ /* 0x0001e2000b80000d */
        /* <DEDUP_REMOVED lines=12> */
[----:B------:R0:W-:Y:S01]  /*7ab0*/  UTCHMMA gdesc[UR68], gdesc[UR56], tmem[UR13], tmem[UR36], idesc[UR37], UPT ;  /* 0x00ff2438440075ea */ /* 0x0001e2000b80000d */
[----:B------:R0:W-:Y:S01]  /*7ac0*/  UTCHMMA gdesc[UR70], gdesc[UR58], tmem[UR13], tmem[UR46], idesc[UR47], UPT ;  /* 0x00ff2e3a460075ea */ /* 0x0001e2000b80000d */
[----:B------:R0:W-:Y:S01]  /*7ad0*/  UTCBAR [UR15], URZ ;  /* 0x000000ff0f0073e9 */ /* 0x0001e200080000ff */
[----:B------:R-:W-:Y:S01]  /*7ae0*/  NOP ;  /* 0x0000000000007918 */ /* 0x000fe20000000000 */
.L_x_6:
[----:B------:R-:W-:Y:S05]  /*7af0*/  BRA.U !UP2, `(.L_x_7) ;  /* 0x000000210a447547 */ /* 0x000fea000b800000 */
[----:B0-----:R-:W-:Y:S02]  /*7b00*/  UIADD3 UR15, UPT, UPT, UR8, -0x80, URZ ;  /* 0xffffff80080f7890 */ /* 0x001fe4000fffe0ff */
[----:B------:R-:W-:Y:S02]  /*7b10*/  UIADD3.64 UR30, UPT, UPT, UR24, 0x80, URZ ;  /* 0x00000080181e7897 */ /* 0x000fe4000fffe0ff */
[----:B------:R-:W-:Y:S02]  /*7b20*/  UIADD3.64 UR32, UPT, UPT, UR26, 0x2, URZ ;  /* 0x000000021a207897 */ /* 0x000fe4000fffe0ff */
        /* <DEDUP_REMOVED lines=10> */
[----:B------:R-:W-:Y:S01]  /*7bd0*/  UMOV UR8, UR11 ;  /* 0x0000000b00087c82 */ /* 0x000fe20008000000 */
[----:B------:R-:W-:Y:S01]  /*7be0*/  UMOV UR20, 0x1 ;  /* 0x0000000100147882 */ /* 0x000fe20000000000 */
[----:B------:R-:W-:-:S09]  /*7bf0*/  UMOV UR5, URZ ;  /* 0x000000ff00057c82 */ /* 0x000fd20008000000 */
.L_x_10:
[----:B------:R-:W-:Y:S01]  /*7c00*/  USHF.L.U32 UR4, UR4, 0x1f, URZ ;  /* 0x0000001f04047899 */ /* 0x000fe200080006ff */
[----:B-1----:R-:W0:Y:S01]  /*7c10*/  LDC.64 R204, c[0x0][0x3a8] ;  /* 0x0000ea00ffcc7b82 */ /* 0x002e220000000a00 */
[----:B------:R-:W-:-:S04]  /*7c20*/  SHF.R.U32.HI R225, RZ, 0x6, R2 ;  /* 0x00000006ffe17819 */ /* 0x000fc80000011602 */
[----:B------:R-:W-:Y:S01]  /*7c30*/  IMAD.U32 R208, RZ, RZ, UR4 ;  /* 0x00000004ffd07e24 */ /* 0x000fe2000f8e00ff */
[----:B------:R-:W-:-:S03]  /*7c40*/  SGXT.U32 R225, R225, 0x2 ;  /* 0x00000002e1e1781a */ /* 0x000fc60000000000 */
[----:B------:R-:W1:Y:S01]  /*7c50*/  SYNCS.PHASECHK.TRANS64.TRYWAIT P0, [UR14], R208 ;  /* 0x000000d0ff0075a7 */ /* 0x000e62000800110e */
[C---:B------:R-:W-:Y:S02]  /*7c60*/  LOP3.LUT R203, R225.reuse, 0x8, RZ, 0xfc, !PT ;  /* 0x00000008e1cb7812 */ /* 0x040fe400078efcff */
[C---:B------:R-:W-:Y:S02]  /*7c70*/  LOP3.LUT R206, R225.reuse, 0x10, RZ, 0xfc, !PT ;  /* 0x00000010e1ce7812 */ /* 0x040fe400078efcff */
[----:B------:R-:W-:Y:S02]  /*7c80*/  LOP3.LUT R207, R225, 0x18, RZ, 0xfc, !PT ;  /* 0x00000018e1cf7812 */ /* 0x000fe400078efcff */
[----:B------:R-:W-:Y:S02]  /*7c90*/  ISETP.GE.AND P2, PT, R203, UR15, PT ;  /* 0x0000000fcb007c0c */ /* 0x000fe4000bf46270 */
[----:B------:R-:W-:Y:S02]  /*7ca0*/  ISETP.GE.AND P4, PT, R206, UR15, PT ;  /* 0x0000000fce007c0c */ /* 0x000fe4000bf86270 */
[----:B------:R-:W-:-:S02]  /*7cb0*/  ISETP.GE.AND P5, PT, R207, UR15, PT ;  /* 0x0000000fcf007c0c */ /* 0x000fc4000bfa6270 */
[----:B------:R-:W-:Y:S01]  /*7cc0*/  ISETP.GE.AND P1, PT, R225, UR15, PT ;  /* 0x0000000fe1007c0c */ /* 0x000fe2000bf26270 */
[----:B0-----:R-:W-:Y:S01]  /*7cd0*/  IMAD.SHL.U32 R235, R204, 0x80, RZ ;  /* 0x00000080cceb7824 */ /* 0x001fe200078e00ff */
[----:B-1----:R-:W-:Y:S11]  /*7ce0*/  @!P0 BRA `(.L_x_8) ;  /* 0x00000030009c8947 */ /* 0x002ff60003800000 */
.L_x_16:
[----:B------:R-:W-:Y:S01]  /*7cf0*/  PRMT R227, RZ, 0x7610, R227 ;  /* 0x00007610ffe37816 */ /* 0x000fe200000000e3 */
[C---:B------:R-:W-:Y:S01]  /*7d00*/  IMAD.WIDE R14, R235.reuse, 0x2, R14 ;  /* 0x00000002eb0e7825 */ /* 0x040fe200078e020e */
[----:B------:R-:W-:Y:S02]  /*7d10*/  PRMT R233, RZ, 0x7610, R233 ;  /* 0x00007610ffe97816 */ /* 0x000fe400000000e9 */
[----:B------:R-:W-:Y:S01]  /*7d20*/  PRMT R231, RZ, 0x7610, R231 ;  /* 0x00007610ffe77816 */ /* 0x000fe200000000e7 */
[C---:B------:R-:W-:Y:S01]  /*7d30*/  IMAD.WIDE R66, R235.reuse, 0x2, R66 ;  /* 0x00000002eb427825 */ /* 0x040fe200078e0242 */
[----:B------:R-:W-:Y:S01]  /*7d40*/  PRMT R229, RZ, 0x7610, R229 ;  /* 0x00007610ffe57816 */ /* 0x000fe200000000e5 */
[----:B------:R-:W2:Y:S02]  /*7d50*/  @!P5 LDG.E.U16 R227, desc[UR22][R14.64] ;  /* 0x000000160ee3d981 */ /* 0x000ea4000c1e1500 */
[C---:B------:R-:W-:Y:S02]  /*7d60*/  IMAD.WIDE R62, R235.reuse, 0x2, R62 ;  /* 0x00000002eb3e7825 */ /* 0x040fe400078e023e */
[----:B------:R-:W3:Y:S02]  /*7d70*/  @!P2 LDG.E.U16 R233, desc[UR22][R66.64] ;  /* 0x0000001642e9a981 */ /* 0x000ee4000c1e1500 */
[----:B------:R-:W-:-:S02]  /*7d80*/  IMAD.WIDE R18, R235, 0x2, R18 ;  /* 0x00000002eb127825 */ /* 0x000fc400078e0212 */
[----:B------:R-:W4:Y:S04]  /*7d90*/  @!P1 LDG.E.U16 R231, desc[UR22][R62.64] ;  /* 0x000000163ee79981 */ /* 0x000f28000c1e1500 */
[----:B------:R-:W5:Y:S01]  /*7da0*/  @!P4 LDG.E.U16 R229, desc[UR22][R18.64] ;  /* 0x0000001612e5c981 */ /* 0x000f62000c1e1500 */
[----:B------:R-:W-:-:S04]  /*7db0*/  LOP3.LUT R203, R225, 0x4, RZ, 0xfc, !PT ;  /* 0x00000004e1cb7812 */ /* 0x000fc800078efcff */
[----:B------:R-:W-:Y:S02]  /*7dc0*/  ISETP.GE.AND P4, PT, R203, UR15, PT ;  /* 0x0000000fcb007c0c */ /* 0x000fe4000bf86270 */
[----:B------:R-:W-:Y:S01]  /*7dd0*/  LOP3.LUT R203, R225, 0xc, RZ, 0xfc, !PT ;  /* 0x0000000ce1cb7812 */ /* 0x000fe200078efcff */
[----:B------:R-:W-:Y:S01]  /*7de0*/  IMAD.WIDE R64, R235, 0x2, R64 ;  /* 0x00000002eb407825 */ /* 0x000fe200078e0240 */
[----:B------:R-:W-:Y:S02]  /*7df0*/  LOP3.LUT R204, R2, 0x7f, RZ, 0xc0, !PT ;  /* 0x0000007f02cc7812 */ /* 0x000fe400078ec0ff */
[----:B------:R-:W-:Y:S02]  /*7e00*/  ISETP.GE.AND P5, PT, R203, UR15, PT ;  /* 0x0000000fcb007c0c */ /* 0x000fe4000bfa6270 */
[----:B------:R-:W-:Y:S02]  /*7e10*/  PRMT R228, RZ, 0x7610, R228 ;  /* 0x00007610ffe47816 */ /* 0x000fe400000000e4 */
[----:B------:R-:W-:-:S02]  /*7e20*/  LOP3.LUT R206, R225, 0x1c, RZ, 0xfc, !PT ;  /* 0x0000001ce1ce7812 */ /* 0x000fc400078efcff */
[C---:B------:R-:W-:Y:S02]  /*7e30*/  LOP3.LUT R203, R225.reuse, 0x20, RZ, 0xfc, !PT ;  /* 0x00000020e1cb7812 */ /* 0x040fe400078efcff */
[----:B------:R-:W-:Y:S01]  /*7e40*/  ISETP.GE.AND P0, PT, R204, UR15, PT ;  /* 0x0000000fcc007c0c */ /* 0x000fe2000bf06270 */
[----:B------:R-:W2:Y:S01]  /*7e50*/  @!P4 LDG.E.U16 R228, desc[UR22][R64.64] ;  /* 0x0000001640e4c981 */ /* 0x000ea2000c1e1500 */
[----:B------:R-:W-:Y:S01]  /*7e60*/  LOP3.LUT R204, R225, 0x14, RZ, 0xfc, !PT ;  /* 0x00000014e1cc7812 */ /* 0x000fe200078efcff */
[----:B------:R-:W-:Y:S01]  /*7e70*/  IMAD.WIDE R68, R235, 0x2, R68 ;  /* 0x00000002eb447825 */ /* 0x000fe200078e0244 */
[----:B------:R-:W-:Y:S02]  /*7e80*/  PRMT R226, RZ, 0x7610, R226 ;  /* 0x00007610ffe27816 */ /* 0x000fe400000000e2 */
[----:B------:R-:W-:Y:S02]  /*7e90*/  ISETP.GE.AND P2, PT, R206, UR15, PT ;  /* 0x0000000fce007c0c */ /* 0x000fe4000bf46270 */
[----:B------:R-:W-:-:S02]  /*7ea0*/  ISETP.GE.AND P4, PT, R203, UR15, PT ;  /* 0x0000000fcb007c0c */ /* 0x000fc4000bf86270 */
[----:B------:R-:W-:Y:S01]  /*7eb0*/  LOP3.LUT R203, R225, 0x24, RZ, 0xfc, !PT ;  /* 0x00000024e1cb7812 */ /* 0x000fe200078efcff */
[----:B------:R-:W2:Y:S01]  /*7ec0*/  @!P5 LDG.E.U16 R226, desc[UR22][R68.64] ;  /* 0x0000001644e2d981 */ /* 0x000ea2000c1e1500 */
[----:B------:R-:W-:Y:S02]  /*7ed0*/  ISETP.GE.AND P1, PT, R204, UR15, PT ;  /* 0x0000000fcc007c0c */ /* 0x000fe4000bf26270 */
[----:B------:R-:W-:Y:S02]  /*7ee0*/  ISETP.GE.AND P5, PT, R203, UR15, PT ;  /* 0x0000000fcb007c0c */ /* 0x000fe4000bfa6270 */
[----:B------:R-:W-:Y:S01]  /*7ef0*/  LOP3.LUT R204, R225, 0x28, RZ, 0xfc, !PT ;  /* 0x00000028e1cc7812 */ /* 0x000fe200078efcff */
[C---:B------:R-:W-:Y:S01]  /*7f00*/  IMAD.WIDE R12, R235.reuse, 0x2, R12 ;  /* 0x00000002eb0c7825 */ /* 0x040fe200078e020c */
[----:B------:R-:W-:Y:S02]  /*7f10*/  PRMT R222, RZ, 0x7610, R222 ;  /* 0x00007610ffde7816 */ /* 0x000fe400000000de */
[----:B------:R-:W-:Y:S01]  /*7f20*/  PRMT R224, RZ, 0x7610, R224 ;  /* 0x00007610ffe07816 */ /* 0x000fe200000000e0 */
[----:B------:R-:W-:Y:S01]  /*7f30*/  IMAD.WIDE R16, R235, 0x2, R16 ;  /* 0x00000002eb107825 */ /* 0x000fe200078e0210 */
[----:B------:R-:W-:-:S02]  /*7f40*/  ISETP.GE.AND P6, PT, R204, UR15, PT ;  /* 0x0000000fcc007c0c */ /* 0x000fc4000bfc6270 */
[----:B------:R-:W-:Y:S01]  /*7f50*/  LOP3.LUT R203, R225, 0x30, RZ, 0xfc, !PT ;  /* 0x00000030e1cb7812 */ /* 0x000fe200078efcff */
[----:B------:R-:W-:Y:S01]  /*7f60*/  IMAD.WIDE R8, R235, 0x2, R8 ;  /* 0x00000002eb087825 */ /* 0x000fe200078e0208 */
[----:B------:R-:W-:Y:S01]  /*7f70*/  LOP3.LUT R206, R225, 0x2c, RZ, 0xfc, !PT ;  /* 0x0000002ce1ce7812 */ /* 0x000fe200078efcff */
[----:B------:R-:W2:Y:S01]  /*7f80*/  @!P2 LDG.E.U16 R222, desc[UR22][R12.64] ;  /* 0x000000160cdea981 */ /* 0x000ea2000c1e1500 */
[----:B------:R-:W-:Y:S01]  /*7f90*/  PRMT R220, RZ, 0x7610, R220 ;  /* 0x00007610ffdc7816 */ /* 0x000fe200000000dc */
[----:B------:R-:W-:Y:S01]  /*7fa0*/  IMAD.WIDE R10, R235, 0x2, R10 ;  /* 0x00000002eb0a7825 */ /* 0x000fe200078e020a */
[----:B------:R-:W-:Y:S01]  /*7fb0*/  PRMT R207, RZ, 0x7610, R207 ;  /* 0x00007610ffcf7816 */ /* 0x000fe200000000cf */
[----:B------:R-:W2:Y:S01]  /*7fc0*/  @!P1 LDG.E.U16 R224, desc[UR22][R16.64] ;  /* 0x0000001610e09981 */ /* 0x000ea2000c1e1500 */
[----:B------:R-:W-:Y:S02]  /*7fd0*/  ISETP.GE.AND P2, PT, R203, UR15, PT ;  /* 0x0000000fcb007c0c */ /* 0x000fe4000bf46270 */
[----:B------:R-:W-:Y:S01]  /*7fe0*/  LOP3.LUT R203, R225, 0x38, RZ, 0xfc, !PT ;  /* 0x00000038e1cb7812 */ /* 0x000fe200078efcff */
[----:B------:R-:W2:Y:S01]  /*7ff0*/  @!P5 LDG.E.U16 R220, desc[UR22][R8.64] ;  /* 0x0000001608dcd981 */ /* 0x000ea2000c1e1500 */
[----:B------:R-:W-:-:S02]  /*8000*/  ISETP.GE.AND P1, PT, R206, UR15, PT ;  /* 0x0000000fce007c0c */ /* 0x000fc4000bf26270 */
[----:B------:R-:W-:Y:S01]  /*8010*/  LOP3.LUT R204, R225, 0x34, RZ, 0xfc, !PT ;  /* 0x00000034e1cc7812 */ /* 0x000fe200078efcff */
[----:B------:R-:W-:Y:S01]  /*8020*/  IMAD.WIDE R4, R235, 0x2, R4 ;  /* 0x00000002eb047825 */ /* 0x000fe200078e0204 */
[----:B------:R-:W-:Y:S01]  /*8030*/  PRMT R209, RZ, 0x7610, R209 ;  /* 0x00007610ffd17816 */ /* 0x000fe200000000d1 */
[----:B------:R-:W2:Y:S01]  /*8040*/  @!P4 LDG.E.U16 R207, desc[UR22][R10.64] ;  /* 0x000000160acfc981 */ /* 0x000ea2000c1e1500 */
[----:B------:R-:W-:Y:S02]  /*8050*/  ISETP.GE.AND P5, PT, R203, UR15, PT ;  /* 0x0000000fcb007c0c */ /* 0x000fe4000bfa6270 */
[----:B------:R-:W-:Y:S02]  /*8060*/  ISETP.GE.AND P4, PT, R204, UR15, PT ;  /* 0x0000000fcc007c0c */ /* 0x000fe4000bf86270 */
[----:B------:R-:W-:Y:S01]  /*8070*/  LOP3.LUT R203, R225, 0x3c, RZ, 0xfc, !PT ;  /* 0x0000003ce1cb7812 */ /* 0x000fe200078efcff */
[C---:B------:R-:W-:Y:S01]  /*8080*/  IMAD.WIDE R60, R235.reuse, 0x2, R60 ;  /* 0x00000002eb3c7825 */ /* 0x040fe200078e023c */
[----:B------:R-:W-:Y:S01]  /*8090*/  PRMT R211, RZ, 0x7610, R211 ;  /* 0x00007610ffd37816 */ /* 0x000fe200000000d3 */
[----:B------:R-:W2:Y:S01]  /*80a0*/  @!P6 LDG.E.U16 R209, desc[UR22][R4.64] ;  /* 0x0000001604d1e981 */ /* 0x000ea2000c1e1500 */
[----:B------:R-:W-:Y:S01]  /*80b0*/  PRMT R218, RZ, 0x7610, R218 ;  /* 0x00007610ffda7816 */ /* 0x000fe200000000da */
[----:B------:R-:W-:Y:S01]  /*80c0*/  IMAD.WIDE R6, R235, 0x2, R6 ;  /* 0x00000002eb067825 */ /* 0x000fe200078e0206 */
[----:B------:R-:W-:-:S02]  /*80d0*/  ISETP.GE.AND P6, PT, R203, UR15, PT ;  /* 0x0000000fcb007c0c */ /* 0x000fc4000bfc6270 */
[C---:B------:R-:W-:Y:S01]  /*80e0*/  LOP3.LUT R203, R225.reuse, 0x44, RZ, 0xfc, !PT ;  /* 0x00000044e1cb7812 */ /* 0x040fe200078efcff */
[----:B------:R-:W2:Y:S01]  /*80f0*/  @!P2 LDG.E.U16 R211, desc[UR22][R60.64] ;  /* 0x000000163cd3a981 */ /* 0x000ea2000c1e1500 */
        /* <DEDUP_REMOVED lines=22> */
[----:B------:R-:W-:Y:S01]  /*8260*/  IMAD.WIDE R50, R235, 0x2, R50 ;  /* 0x00000002eb327825 */ /* 0x000fe200078e0232 */
[----:B------:R-:W-:Y:S01]  /*8270*/  PRMT R212, RZ, 0x7610, R212 ;  /* 0x00007610ffd47816 */ /* 0x000fe200000000d4 */
[----:B------:R-:W2:Y:S01]  /*8280*/  @!P1 LDG.E.U16 R215, desc[UR22][R52.64] ;  /* 0x0000001634d79981 */ /* 0x000ea2000c1e1500 */
[----:B------:R-:W-:-:S02]  /*8290*/  LOP3.LUT R204, R225, 0x58, RZ, 0xfc, !PT ;  /* 0x00000058e1cc7812 */ /* 0x000fc400078efcff */
[----:B------:R-:W-:Y:S01]  /*82a0*/  ISETP.GE.AND P1, PT, R203, UR15, PT ;  /* 0x0000000fcb007c0c */ /* 0x000fe2000bf26270 */
[C---:B------:R-:W-:Y:S01]  /*82b0*/  IMAD.WIDE R48, R235.reuse, 0x2, R48 ;  /* 0x00000002eb307825 */ /* 0x040fe200078e0230 */
[----:B------:R-:W-:Y:S01]  /*82c0*/  PRMT R217, RZ, 0x7610, R217 ;  /* 0x00007610ffd97816 */ /* 0x000fe200000000d9 */
[----:B------:R-:W2:Y:S01]  /*82d0*/  @!P2 LDG.E.U16 R212, desc[UR22][R50.64] ;  /* 0x0000001632d4a981 */ /* 0x000ea2000c1e1500 */
[----:B------:R-:W-:Y:S01]  /*82e0*/  PRMT R210, RZ, 0x7610, R210 ;  /* 0x00007610ffd27816 */ /* 0x000fe200000000d2 */
[----:B------:R-:W-:Y:S01]  /*82f0*/  IMAD.WIDE R46, R235, 0x2, R46 ;  /* 0x00000002eb2e7825 */ /* 0x000fe200078e022e */
[C---:B------:R-:W-:Y:S02]  /*8300*/  LOP3.LUT R203, R225.reuse, 0x5c, RZ, 0xfc, !PT ;  /* 0x0000005ce1cb7812 */ /* 0x040fe400078efcff */
[----:B------:R-:W-:Y:S01]  /*8310*/  ISETP.GE.AND P2, PT, R204, UR15, PT ;  /* 0x0000000fcc007c0c */ /* 0x000fe2000bf46270 */
[----:B------:R-:W2:Y:S01]  /*8320*/  @!P4 LDG.E.U16 R217, desc[UR22][R48.64] ;  /* 0x0000001630d9c981 */ /* 0x000ea2000c1e1500 */
[----:B------:R-:W-:Y:S01]  /*8330*/  LOP3.LUT R204, R225, 0x60, RZ, 0xfc, !PT ;  /* 0x00000060e1cc7812 */ /* 0x000fe200078efcff */
[----:B------:R-:W-:Y:S01]  /*8340*/  IMAD.WIDE R42, R235, 0x2, R42 ;  /* 0x00000002eb2a7825 */ /* 0x000fe200078e022a */
[----:B------:R-:W-:Y:S01]  /*8350*/  PRMT R208, RZ, 0x7610, R208 ;  /* 0x00007610ffd07816 */ /* 0x000fe200000000d0 */
[----:B------:R-:W2:Y:S01]  /*8360*/  @!P5 LDG.E.U16 R210, desc[UR22][R46.64] ;  /* 0x000000162ed2d981 */ /* 0x000ea2000c1e1500 */
[----:B------:R-:W-:Y:S01]  /*8370*/  ISETP.GE.AND P4, PT, R203, UR15, PT ;  /* 0x0000000fcb007c0c */ /* 0x000fe2000bf86270 */
[----:B------:R-:W-:Y:S01]  /*8380*/  IMAD.WIDE R44, R235, 0x2, R44 ;  /* 0x00000002eb2c7825 */ /* 0x000fe200078e022c */
[----:B------:R-:W-:-:S02]  /*8390*/  PRMT R203, RZ, 0x7610, R203 ;  /* 0x00007610ffcb7816 */ /* 0x000fc400000000cb */
[----:B------:R-:W-:Y:S01]  /*83a0*/  ISETP.GE.AND P5, PT, R204, UR15, PT ;  /* 0x0000000fcc007c0c */ /* 0x000fe2000bfa6270 */
[----:B------:R-:W2:Y:S01]  /*83b0*/  @!P1 LDG.E.U16 R208, desc[UR22][R42.64] ;  /* 0x000000162ad09981 */ /* 0x000ea2000c1e1500 */
[----:B------:R-:W-:Y:S01]  /*83c0*/  LOP3.LUT R204, R225, 0x68, RZ, 0xfc, !PT ;  /* 0x00000068e1cc7812 */ /* 0x000fe200078efcff */
[----:B------:R-:W-:Y:S01]  /*83d0*/  IMAD.WIDE R40, R235, 0x2, R40 ;  /* 0x00000002eb287825 */ /* 0x000fe200078e0228 */
[C---:B------:R-:W-:Y:S01]  /*83e0*/  LOP3.LUT R206, R225.reuse, 0x64, RZ, 0xfc, !PT ;  /* 0x00000064e1ce7812 */ /* 0x040fe200078efcff */
[----:B------:R-:W2:Y:S01]  /*83f0*/  @!P6 LDG.E.U16 R203, desc[UR22][R44.64] ;  /* 0x000000162ccbe981 */ /* 0x000ea2000c1e1500 */
[----:B------:R-:W-:Y:S02]  /*8400*/  PRMT R219, RZ, 0x7610, R219 ;  /* 0x00007610ffdb7816 */ /* 0x000fe400000000db */
[----:B------:R-:W-:Y:S02]  /*8410*/  ISETP.GE.AND P1, PT, R204, UR15, PT ;  /* 0x0000000fcc007c0c */ /* 0x000fe4000bf26270 */
[----:B------:R-:W-:-:S02]  /*8420*/  LOP3.LUT R204, R225, 0x6c, RZ, 0xfc, !PT ;  /* 0x0000006ce1cc7812 */ /* 0x000fc400078efcff */
[----:B------:R-:W-:Y:S01]  /*8430*/  ISETP.GE.AND P6, PT, R206, UR15, PT ;  /* 0x0000000fce007c0c */ /* 0x000fe2000bfc6270 */
[C---:B------:R-:W-:Y:S01]  /*8440*/  IMAD.WIDE R38, R235.reuse, 0x2, R38 ;  /* 0x00000002eb267825 */ /* 0x040fe200078e0226 */
[----:B------:R-:W-:Y:S01]  /*8450*/  PRMT R206, RZ, 0x7610, R206 ;  /* 0x00007610ffce7816 */ /* 0x000fe200000000ce */
[----:B------:R-:W2:Y:S01]  /*8460*/  @!P2 LDG.E.U16 R219, desc[UR22][R40.64] ;  /* 0x0000001628dba981 */ /* 0x000ea2000c1e1500 */
[----:B------:R-:W-:Y:S01]  /*8470*/  PRMT R223, RZ, 0x7610, R223 ;  /* 0x00007610ffdf7816 */ /* 0x000fe200000000df */
[----:B------:R-:W-:Y:S01]  /*8480*/  IMAD.WIDE R34, R235, 0x2, R34 ;  /* 0x00000002eb227825 */ /* 0x000fe200078e0222 */
[----:B------:R-:W-:Y:S02]  /*8490*/  ISETP.GE.AND P2, PT, R204, UR15, PT ;  /* 0x0000000fcc007c0c */ /* 0x000fe4000bf46270 */
[C---:B------:R-:W-:Y:S01]  /*84a0*/  LOP3.LUT R221, R225.reuse, 0x70, RZ, 0xfc, !PT ;  /* 0x00000070e1dd7812 */ /* 0x040fe200078efcff */
[----:B------:R-:W2:Y:S01]  /*84b0*/  @!P4 LDG.E.U16 R206, desc[UR22][R38.64] ;  /* 0x0000001626cec981 */ /* 0x000ea2000c1e1500 */
[----:B------:R-:W-:-:S02]  /*84c0*/  LOP3.LUT R204, R225, 0x74, RZ, 0xfc, !PT ;  /* 0x00000074e1cc7812 */ /* 0x000fc400078efcff */
[----:B------:R-:W-:Y:S01]  /*84d0*/  ISETP.GE.AND P4, PT, R221, UR15, PT ;  /* 0x0000000fdd007c0c */ /* 0x000fe2000bf86270 */
[----:B------:R-:W2:Y:S01]  /*84e0*/  @!P5 LDG.E.U16 R223, desc[UR22][R34.64] ;  /* 0x0000001622dfd981 */ /* 0x000ea2000c1e1500 */
[----:B------:R-:W-:Y:S01]  /*84f0*/  ISETP.GE.AND P5, PT, R204, UR15, PT ;  /* 0x0000000fcc007c0c */ /* 0x000fe2000bfa6270 */
[C---:B------:R-:W-:Y:S01]  /*8500*/  IMAD.WIDE R32, R235.reuse, 0x2, R32 ;  /* 0x00000002eb207825 */ /* 0x040fe200078e0220 */
[----:B------:R-:W-:Y:S02]  /*8510*/  PRMT R204, RZ, 0x7610, R204 ;  /* 0x00007610ffcc7816 */ /* 0x000fe400000000cc */
[----:B------:R-:W-:Y:S01]  /*8520*/  PRMT R221, RZ, 0x7610, R221 ;  /* 0x00007610ffdd7816 */ /* 0x000fe200000000dd */
[----:B------:R-:W-:Y:S01]  /*8530*/  IMAD.WIDE R30, R235, 0x2, R30 ;  /* 0x00000002eb1e7825 */ /* 0x000fe200078e021e */
[C---:B------:R-:W-:Y:S02]  /*8540*/  LOP3.LUT R230, R225.reuse, 0x78, RZ, 0xfc, !PT ;  /* 0x00000078e1e67812 */ /* 0x040fe400078efcff */
[----:B------:R-:W-:Y:S01]  /*8550*/  LOP3.LUT R225, R225, 0x7c, RZ, 0xfc, !PT ;  /* 0x0000007ce1e17812 */ /* 0x000fe200078efcff */
[----:B------:R-:W2:Y:S01]  /*8560*/  @!P6 LDG.E.U16 R204, desc[UR22][R32.64] ;  /* 0x0000001620cce981 */ /* 0x000ea2000c1e1500 */
[----:B------:R-:W-:-:S03]  /*8570*/  ISETP.GE.AND P6, PT, R230, UR15, PT ;  /* 0x0000000fe6007c0c */ /* 0x000fc6000bfc6270 */
[----:B------:R-:W2:Y:S01]  /*8580*/  @!P1 LDG.E.U16 R221, desc[UR22][R30.64] ;  /* 0x000000161edd9981 */ /* 0x000ea2000c1e1500 */
[----:B------:R-:W-:Y:S01]  /*8590*/  ISETP.GE.AND P1, PT, R225, UR15, PT ;  /* 0x0000000fe1007c0c */ /* 0x000fe2000bf26270 */
[----:B------:R-:W-:Y:S01]  /*85a0*/  IMAD.SHL.U32 R205, R205, 0x80, RZ ;  /* 0x00000080cdcd7824 */ /* 0x000fe200078e00ff */
[----:B------:R-:W-:Y:S01]  /*85b0*/  PRMT R234, RZ, 0x7610, R234 ;  /* 0x00007610ffea7816 */ /* 0x000fe200000000ea */
[----:B------:R-:W-:Y:S01]  /*85c0*/  IMAD.WIDE R20, R235, 0x2, R20 ;  /* 0x00000002eb147825 */ /* 0x000fe200078e0214 */
[----:B------:R-:W-:Y:S02]  /*85d0*/  PRMT R225, RZ, 0x7610, R225 ;  /* 0x00007610ffe17816 */ /* 0x000fe400000000e1 */
[----:B------:R-:W-:Y:S01]  /*85e0*/  PRMT R232, RZ, 0x7610, R232 ;  /* 0x00007610ffe87816 */ /* 0x000fe200000000e8 */
[----:B------:R-:W-:Y:S01]  /*85f0*/  IMAD.WIDE R196, R205, 0x2, R196 ;  /* 0x00000002cdc47825 */ /* 0x000fe200078e02c4 */
[----:B------:R-:W-:-:S03]  /*8600*/  PRMT R230, RZ, 0x7610, R230 ;  /* 0x00007610ffe67816 */ /* 0x000fc600000000e6 */
[----:B------:R-:W-:-:S03]  /*8610*/  IMAD.WIDE R164, R205, 0x2, R164 ;  /* 0x00000002cda47825 */ /* 0x000fc600078e02a4 */
[----:B------:R-:W5:Y:S01]  /*8620*/  @!P1 LDG.E.U16 R230, desc[UR22][R20.64] ;  /* 0x0000001614e69981 */ /* 0x000f62000c1e1500 */
[----:B------:R-:W-:-:S04]  /*8630*/  IMAD.WIDE R132, R205, 0x2, R132 ;  /* 0x00000002cd847825 */ /* 0x000fc800078e0284 */
        /* <DEDUP_REMOVED lines=60> */
[----:B------:R-:W-:Y:S01]  /*8a00*/  IMAD.WIDE R70, R205, 0x2, R70 ;  /* 0x00000002cd467825 */ /* 0x000fe200078e0246 */
[----:B------:R-:W-:-:S03]  /*8a10*/  PRMT R205, RZ, 0x7610, R205 ;  /* 0x00007610ffcd7816 */ /* 0x000fc600000000cd */
[----:B------:R-:W-:-:S04]  /*8a20*/  IMAD.WIDE R22, R235, 0x2, R22 ;  /* 0x00000002eb167825 */ /* 0x000fc800078e0216 */
[C---:B------:R-:W-:Y:S01]  /*8a30*/  IMAD.WIDE R24, R235.reuse, 0x2, R24 ;  /* 0x00000002eb187825 */ /* 0x040fe200078e0218 */
[----:B------:R-:W5:Y:S03]  /*8a40*/  @!P6 LDG.E.U16 R205, desc[UR22][R22.64] ;  /* 0x0000001616cde981 */ /* 0x000f66000c1e1500 */
[C---:B------:R-:W-:Y:S01]  /*8a50*/  IMAD.WIDE R26, R235.reuse, 0x2, R26 ;  /* 0x00000002eb1a7825 */ /* 0x040fe200078e021a */
[----:B------:R-:W5:Y:S03]  /*8a60*/  @!P5 LDG.E.U16 R232, desc[UR22][R24.64] ;  /* 0x0000001618e8d981 */ /* 0x000f66000c1e1500 */
[----:B------:R-:W-:Y:S01]  /*8a70*/  IMAD.WIDE R28, R235, 0x2, R28 ;  /* 0x00000002eb1c7825 */ /* 0x000fe200078e021c */
[----:B------:R-:W5:Y:S04]  /*8a80*/  @!P4 LDG.E.U16 R225, desc[UR22][R26.64] ;  /* 0x000000161ae1c981 */ /* 0x000f68000c1e1500 */
[----:B------:R-:W5:Y:S01]  /*8a90*/  @!P2 LDG.E.U16 R234, desc[UR22][R28.64] ;  /* 0x000000161ceaa981 */ /* 0x000f62000c1e1500 */
[----:B------:R-:W-:Y:S01]  /*8aa0*/  BAR.SYNC.DEFER_BLOCKING 0x0 ;  /* 0x0000000000007b1d */ /* 0x000fe20000010000 */
[----:B------:R-:W-:-:S02]  /*8ab0*/  PRMT R241, RZ, 0x7610, R241 ;  /* 0x00007610fff17816 */ /* 0x000fc400000000f1 */
[----:B------:R-:W-:Y:S02]  /*8ac0*/  PRMT R243, RZ, 0x7610, R243 ;  /* 0x00007610fff37816 */ /* 0x000fe400000000f3 */
[----:B------:R-:W-:Y:S02]  /*8ad0*/  PRMT R245, RZ, 0x7610, R245 ;  /* 0x00007610fff57816 */ /* 0x000fe400000000f5 */
[----:B------:R-:W-:Y:S02]  /*8ae0*/  PRMT R247, RZ, 0x7610, R247 ;  /* 0x00007610fff77816 */ /* 0x000fe400000000f7 */
[----:B------:R-:W-:Y:S02]  /*8af0*/  PRMT R249, RZ, 0x7610, R249 ;  /* 0x00007610fff97816 */ /* 0x000fe400000000f9 */
[----:B------:R-:W-:Y:S02]  /*8b00*/  PRMT R251, RZ, 0x7610, R251 ;  /* 0x00007610fffb7816 */ /* 0x000fe400000000fb */
[----:B------:R-:W-:-:S02]  /*8b10*/  PRMT R236, RZ, 0x7610, R236 ;  /* 0x00007610ffec7816 */ /* 0x000fc400000000ec */
[----:B------:R-:W-:Y:S02]  /*8b20*/  PRMT R238, RZ, 0x7610, R238 ;  /* 0x00007610ffee7816 */ /* 0x000fe400000000ee */
[----:B------:R-:W-:Y:S02]  /*8b30*/  PRMT R240, RZ, 0x7610, R240 ;  /* 0x00007610fff07816 */ /* 0x000fe400000000f0 */
[----:B------:R-:W-:Y:S02]  /*8b40*/  PRMT R242, RZ, 0x7610, R242 ;  /* 0x00007610fff27816 */ /* 0x000fe400000000f2 */
[----:B------:R-:W-:Y:S02]  /*8b50*/  PRMT R244, RZ, 0x7610, R244 ;  /* 0x00007610fff47816 */ /* 0x000fe400000000f4 */
[----:B------:R-:W-:Y:S01]  /*8b60*/  PRMT R246, RZ, 0x7610, R246 ;  /* 0x00007610fff67816 */ /* 0x000fe200000000f6 */
[----:B--2---:R0:W-:Y:S01]  /*8b70*/  STS.U16 [R202+UR12+0x14c00], R227 ;  /* 0x014c00e3ca007988 */ /* 0x0041e2000800040c */
[----:B------:R-:W-:-:S02]  /*8b80*/  PRMT R239, RZ, 0x7610, R239 ;  /* 0x00007610ffef7816 */ /* 0x000fc400000000ef */
[----:B------:R-:W-:Y:S01]  /*8b90*/  PRMT R237, RZ, 0x7610, R237 ;  /* 0x00007610ffed7816 */ /* 0x000fe200000000ed */
[----:B---3--:R1:W-:Y:S01]  /*8ba0*/  STS.U16 [R202+UR12+0x14400], R233 ;  /* 0x014400e9ca007988 */ /* 0x0083e2000800040c */
[----:B------:R-:W-:-:S03]  /*8bb0*/  PRMT R235, RZ, 0x7610, R235 ;  /* 0x00007610ffeb7816 */ /* 0x000fc600000000eb */
[----:B----4-:R2:W-:Y:S01]  /*8bc0*/  STS.U16 [R202+UR12+0x14000], R231 ;  /* 0x014000e7ca007988 */ /* 0x0105e2000800040c */
[----:B0-----:R-:W-:-:S03]  /*8bd0*/  PRMT R227, RZ, 0x7610, R227 ;  /* 0x00007610ffe37816 */ /* 0x001fc600000000e3 */
[----:B-----5:R0:W-:Y:S01]  /*8be0*/  STS.U16 [R202+UR12+0x14800], R229 ;  /* 0x014800e5ca007988 */ /* 0x0201e2000800040c */
[----:B-1----:R-:W-:-:S03]  /*8bf0*/  PRMT R233, RZ, 0x7610, R233 ;  /* 0x00007610ffe97816 */ /* 0x002fc600000000e9 */
[----:B------:R-:W3:Y:S01]  /*8c00*/  @!P0 LDG.E.U16 R241, desc[UR22][R70.64] ;  /* 0x0000001646f18981 */ /* 0x000ee2000c1e1500 */
[----:B--2---:R-:W-:-:S03]  /*8c10*/  PRMT R231, RZ, 0x7610, R231 ;  /* 0x00007610ffe77816 */ /* 0x004fc600000000e7 */
[----:B------:R-:W2:Y:S01]  /*8c20*/  @!P0 LDG.E.U16 R243, desc[UR22][R74.64] ;  /* 0x000000164af38981 */ /* 0x000ea2000c1e1500 */
[----:B0-----:R-:W-:-:S03]  /*8c30*/  PRMT R229, RZ, 0x7610, R229 ;  /* 0x00007610ffe57816 */ /* 0x001fc600000000e5 */
[----:B------:R-:W4:Y:S04]  /*8c40*/  @!P0 LDG.E.U16 R245, desc[UR22][R78.64] ;  /* 0x000000164ef58981 */ /* 0x000f28000c1e1500 */
[----:B------:R-:W5:Y:S04]  /*8c50*/  @!P0 LDG.E.U16 R247, desc[UR22][R82.64] ;  /* 0x0000001652f78981 */ /* 0x000f68000c1e1500 */
[----:B------:R-:W2:Y:S04]  /*8c60*/  @!P0 LDG.E.U16 R249, desc[UR22][R86.64] ;  /* 0x0000001656f98981 */ /* 0x000ea8000c1e1500 */
[----:B------:R-:W2:Y:S04]  /*8c70*/  @!P0 LDG.E.U16 R251, desc[UR22][R90.64] ;  /* 0x000000165afb8981 */ /* 0x000ea8000c1e1500 */
[----:B------:R-:W2:Y:S04]  /*8c80*/  @!P0 LDG.E.U16 R236, desc[UR22][R94.64] ;  /* 0x000000165eec8981 */ /* 0x000ea8000c1e1500 */
[----:B------:R-:W2:Y:S04]  /*8c90*/  @!P0 LDG.E.U16 R238, desc[UR22][R98.64] ;  /* 0x0000001662ee8981 */ /* 0x000ea8000c1e1500 */
[----:B------:R-:W2:Y:S04]  /*8ca0*/  @!P0 LDG.E.U16 R240, desc[UR22][R102.64] ;  /* 0x0000001666f08981 */ /* 0x000ea8000c1e1500 */
[----:B------:R-:W2:Y:S04]  /*8cb0*/  @!P0 LDG.E.U16 R242, desc[UR22][R106.64] ;  /* 0x000000166af28981 */ /* 0x000ea8000c1e1500 */
[----:B------:R-:W2:Y:S04]  /*8cc0*/  @!P0 LDG.E.U16 R244, desc[UR22][R110.64] ;  /* 0x000000166ef48981 */ /* 0x000ea8000c1e1500 */
[----:B------:R-:W4:Y:S04]  /*8cd0*/  @!P0 LDG.E.U16 R246, desc[UR22][R114.64] ;  /* 0x0000001672f68981 */ /* 0x000f28000c1e1500 */
[----:B------:R-:W5:Y:S04]  /*8ce0*/  @!P0 LDG.E.U16 R227, desc[UR22][R118.64] ;  /* 0x0000001676e38981 */ /* 0x000f68000c1e1500 */
[----:B------:R-:W5:Y:S04]  /*8cf0*/  @!P0 LDG.E.U16 R239, desc[UR22][R122.64] ;  /* 0x000000167aef8981 */ /* 0x000f68000c1e1500 */
[----:B------:R-:W5:Y:S04]  /*8d00*/  @!P0 LDG.E.U16 R237, desc[UR22][R126.64] ;  /* 0x000000167eed8981 */ /* 0x000f68000c1e1500 */
[----:B------:R-:W5:Y:S04]  /*8d10*/  @!P0 LDG.E.U16 R235, desc[UR22][R130.64] ;  /* 0x0000001682eb8981 */ /* 0x000f68000c1e1500 */
[----:B------:R-:W5:Y:S04]  /*8d20*/  @!P0 LDG.E.U16 R233, desc[UR22][R72.64] ;  /* 0x0000001648e98981 */ /* 0x000f68000c1e1500 */
[----:B------:R-:W5:Y:S04]  /*8d30*/  @!P0 LDG.E.U16 R231, desc[UR22][R76.64] ;  /* 0x000000164ce78981 */ /* 0x000f68000c1e1500 */
[----:B------:R-:W5:Y:S04]  /*8d40*/  @!P0 LDG.E.U16 R229, desc[UR22][R80.64] ;  /* 0x0000001650e58981 */ /* 0x000f68000c1e1500 */
[----:B------:R-:W-:Y:S04]  /*8d50*/  STS.U16 [R202+UR12+0x15000], R207 ;  /* 0x015000cfca007988 */ /* 0x000fe8000800040c */
[----:B------:R-:W-:Y:S04]  /*8d60*/  STS.U16 [R202+UR12+0x15400], R209 ;  /* 0x015400d1ca007988 */ /* 0x000fe8000800040c */
[----:B------:R0:W-:Y:S04]  /*8d70*/  STS.U16 [R202+UR12+0x15800], R211 ;  /* 0x015800d3ca007988 */ /* 0x0001e8000800040c */
[----:B------:R-:W-:Y:S04]  /*8d80*/  STS.U16 [R202+UR12+0x15c00], R213 ;  /* 0x015c00d5ca007988 */ /* 0x000fe8000800040c */
[----:B------:R1:W-:Y:S04]  /*8d90*/  STS.U16 [R202+UR12+0x16000], R215 ;  /* 0x016000d7ca007988 */ /* 0x0003e8000800040c */
[----:B------:R0:W-:Y:S04]  /*8da0*/  STS.U16 [R202+UR12+0x16400], R217 ;  /* 0x016400d9ca007988 */ /* 0x0001e8000800040c */
[----:B------:R-:W-:Y:S04]  /*8db0*/  STS.U16 [R202+UR12+0x16800], R203 ;  /* 0x016800cbca007988 */ /* 0x000fe8000800040c */
[----:B------:R-:W-:Y:S04]  /*8dc0*/  STS.U16 [R202+UR12+0x16c00], R219 ;  /* 0x016c00dbca007988 */ /* 0x000fe8000800040c */
[----:B------:R1:W-:Y:S04]  /*8dd0*/  STS.U16 [R202+UR12+0x17000], R223 ;  /* 0x017000dfca007988 */ /* 0x0003e8000800040c */
[----:B------:R1:W-:Y:S01]  /*8de0*/  STS.U16 [R202+UR12+0x17400], R221 ;  /* 0x017400ddca007988 */ /* 0x0003e2000800040c */
[----:B0-----:R-:W-:-:S02]  /*8df0*/  PRMT R211, RZ, 0x7610, R211 ;  /* 0x00007610ffd37816 */ /* 0x001fc400000000d3 */
[----:B-1----:R-:W-:Y:S02]  /*8e00*/  PRMT R215, RZ, 0x7610, R215 ;  /* 0x00007610ffd77816 */ /* 0x002fe400000000d7 */
[----:B------:R-:W-:Y:S02]  /*8e10*/  PRMT R217, RZ, 0x7610, R217 ;  /* 0x00007610ffd97816 */ /* 0x000fe400000000d9 */
[----:B------:R-:W-:Y:S01]  /*8e20*/  PRMT R223, RZ, 0x7610, R223 ;  /* 0x00007610ffdf7816 */ /* 0x000fe200000000df */
[----:B------:R-:W5:Y:S01]  /*8e30*/  @!P0 LDG.E.U16 R211, desc[UR22][R84.64] ;  /* 0x0000001654d38981 */ /* 0x000f62000c1e1500 */
[----:B------:R-:W-:Y:S02]  /*8e40*/  PRMT R207, RZ, 0x7610, R207 ;  /* 0x00007610ffcf7816 */ /* 0x000fe400000000cf */
[----:B------:R-:W-:Y:S01]  /*8e50*/  PRMT R221, RZ, 0x7610, R221 ;  /* 0x00007610ffdd7816 */ /* 0x000fe200000000dd */
[----:B------:R-:W5:Y:S01]  /*8e60*/  @!P0 LDG.E.U16 R215, desc[UR22][R88.64] ;  /* 0x0000001658d78981 */ /* 0x000f62000c1e1500 */
[----:B------:R-:W-:-:S02]  /*8e70*/  PRMT R209, RZ, 0x7610, R209 ;  /* 0x00007610ffd17816 */ /* 0x000fc400000000d1 */
[----:B------:R-:W-:Y:S01]  /*8e80*/  PRMT R248, RZ, 0x7610, R248 ;  /* 0x00007610fff87816 */ /* 0x000fe200000000f8 */
[----:B------:R-:W5:Y:S01]  /*8e90*/  @!P0 LDG.E.U16 R217, desc[UR22][R92.64] ;  /* 0x000000165cd98981 */ /* 0x000f62000c1e1500 */
[----:B------:R-:W-:Y:S02]  /*8ea0*/  PRMT R213, RZ, 0x7610, R213 ;  /* 0x00007610ffd57816 */ /* 0x000fe400000000d5 */
[----:B------:R-:W-:Y:S01]  /*8eb0*/  PRMT R219, RZ, 0x7610, R219 ;  /* 0x00007610ffdb7816 */ /* 0x000fe200000000db */
        /* <DEDUP_REMOVED lines=9> */
[----:B------:R0:W-:Y:S02]  /*8f50*/  STS.U16 [R201+UR12+0x16200], R212 ;  /* 0x016200d4c9007988 */ /* 0x0001e4000800040c */
[----:B0-----:R-:W-:-:S05]  /*8f60*/  IMAD.SHL.U32 R212, R200, 0x2, RZ ;  /* 0x00000002c8d47824 */ /* 0x001fca00078e00ff */
[----:B------:R-:W-:Y:S01]  /*8f70*/  LOP3.LUT R203, R212, 0x90, R199, 0x78, !PT ;  /* 0x00000090d4cb7812 */ /* 0x000fe200078e78c7 */
[----:B------:R0:W-:Y:S03]  /*8f80*/  STS.U16 [R201+UR12+0x17200], R204 ;  /* 0x017200ccc9007988 */ /* 0x0001e6000800040c */
[----:B------:R-:W-:Y:S01]  /*8f90*/  LOP3.LUT R203, R203, 0x4000, R0, 0xf8, !PT ;  /* 0x00004000cbcb7812 */ /* 0x000fe200078ef800 */
[----:B------:R-:W-:Y:S03]  /*8fa0*/  STS.U16 [R201+UR12+0x14200], R228 ;  /* 0x014200e4c9007988 */ /* 0x000fe6000800040c */
[----:B0-----:R-:W-:Y:S01]  /*8fb0*/  LOP3.LUT R204, R203, 0x20, RZ, 0x3c, !PT ;  /* 0x00000020cbcc7812 */ /* 0x001fe200078e3cff */
[----:B------:R-:W-:Y:S04]  /*8fc0*/  STS.U16 [R201+UR12+0x14600], R226 ;  /* 0x014600e2c9007988 */ /* 0x000fe8000800040c */
[----:B------:R-:W-:Y:S04]  /*8fd0*/  STS.U16 [R201+UR12+0x14a00], R224 ;  /* 0x014a00e0c9007988 */ /* 0x000fe8000800040c */
[----:B------:R-:W-:Y:S04]  /*8fe0*/  STS.U16 [R201+UR12+0x14e00], R222 ;  /* 0x014e00dec9007988 */ /* 0x000fe8000800040c */
[----:B------:R-:W-:Y:S04]  /*8ff0*/  STS.U16 [R201+UR12+0x15200], R220 ;  /* 0x015200dcc9007988 */ /* 0x000fe8000800040c */
[----:B------:R-:W-:Y:S04]  /*9000*/  STS.U16 [R201+UR12+0x15600], R218 ;  /* 0x015600dac9007988 */ /* 0x000fe8000800040c */
[----:B------:R-:W-:Y:S04]  /*9010*/  STS.U16 [R201+UR12+0x15a00], R216 ;  /* 0x015a00d8c9007988 */ /* 0x000fe8000800040c */
[----:B------:R0:W-:Y:S04]  /*9020*/  STS.U16 [R201+UR12+0x15e00], R214 ;  /* 0x015e00d6c9007988 */ /* 0x0001e8000800040c */
[----:B------:R-:W-:Y:S04]  /*9030*/  STS.U16 [R201+UR12+0x16600], R210 ;  /* 0x016600d2c9007988 */ /* 0x000fe8000800040c */
[----:B------:R-:W-:Y:S04]  /*9040*/  STS.U16 [R201+UR12+0x16a00], R208 ;  /* 0x016a00d0c9007988 */ /* 0x000fe8000800040c */
[----:B------:R-:W-:Y:S04]  /*9050*/  STS.U16 [R201+UR12+0x16e00], R206 ;  /* 0x016e00cec9007988 */ /* 0x000fe8000800040c */
[----:B------:R-:W-:Y:S04]  /*9060*/  STS.U16 [R201+UR12+0x17600], R234 ;  /* 0x017600eac9007988 */ /* 0x000fe8000800040c */
[----:B------:R-:W-:Y:S04]  /*9070*/  STS.U16 [R201+UR12+0x17a00], R232 ;  /* 0x017a00e8c9007988 */ /* 0x000fe8000800040c */
[----:B------:R-:W-:Y:S01]  /*9080*/  STS.U16 [R201+UR12+0x17e00], R230 ;  /* 0x017e00e6c9007988 */ /* 0x000fe2000800040c */
[----:B------:R-:W-:-:S03]  /*9090*/  PRMT R205, RZ, 0x7610, R205 ;  /* 0x00007610ffcd7816 */ /* 0x000fc600000000cd */
[----:B---3--:R1:W-:Y:S01]  /*90a0*/  STS.U16 [R198+UR12+0x8000], R241 ;  /* 0x008000f1c6007988 */ /* 0x0083e2000800040c */
[----:B------:R-:W-:-:S03]  /*90b0*/  PRMT R212, RZ, 0x7610, R212 ;  /* 0x00007610ffd47816 */ /* 0x000fc600000000d4 */
[----:B--2---:R-:W-:Y:S01]  /*90c0*/  STS.U16 [R198+UR12+0x8400], R243 ;  /* 0x008400f3c6007988 */ /* 0x004fe2000800040c */
[----:B0-----:R-:W-:-:S03]  /*90d0*/  PRMT R214, RZ, 0x7610, R214 ;  /* 0x00007610ffd67816 */ /* 0x001fc600000000d6 */
[----:B----4-:R0:W-:Y:S01]  /*90e0*/  STS.U16 [R198+UR12+0x8800], R245 ;  /* 0x008800f5c6007988 */ /* 0x0101e2000800040c */
[----:B------:R-:W-:-:S03]  /*90f0*/  PRMT R218, RZ, 0x7610, R218 ;  /* 0x00007610ffda7816 */ /* 0x000fc600000000da */
[----:B-----5:R2:W-:Y:S01]  /*9100*/  STS.U16 [R198+UR12+0x8c00], R247 ;  /* 0x008c00f7c6007988 */ /* 0x0205e2000800040c */
[----:B-1----:R-:W-:-:S03]  /*9110*/  PRMT R241, RZ, 0x7610, R241 ;  /* 0x00007610fff17816 */ /* 0x002fc600000000f1 */
[----:B------:R-:W-:Y:S01]  /*9120*/  STS.U16 [R198+UR12+0x9000], R249 ;  /* 0x009000f9c6007988 */ /* 0x000fe2000800040c */
[----:B------:R-:W-:-:S03]  /*9130*/  PRMT R220, RZ, 0x7610, R220 ;  /* 0x00007610ffdc7816 */ /* 0x000fc600000000dc */
[----:B------:R-:W-:Y:S01]  /*9140*/  STS.U16 [R198+UR12+0x9400], R251 ;  /* 0x009400fbc6007988 */ /* 0x000fe2000800040c */
[----:B0-----:R-:W-:-:S03]  /*9150*/  PRMT R245, RZ, 0x7610, R245 ;  /* 0x00007610fff57816 */ /* 0x001fc600000000f5 */
[----:B------:R-:W-:Y:S01]  /*9160*/  STS.U16 [R198+UR12+0x9800], R236 ;  /* 0x009800ecc6007988 */ /* 0x000fe2000800040c */
[----:B--2---:R-:W-:-:S03]  /*9170*/  PRMT R247, RZ, 0x7610, R247 ;  /* 0x00007610fff77816 */ /* 0x004fc600000000f7 */
[----:B------:R0:W-:Y:S01]  /*9180*/  STS.U16 [R198+UR12+0x9c00], R238 ;  /* 0x009c00eec6007988 */ /* 0x0001e2000800040c */
[----:B------:R-:W-:-:S03]  /*9190*/  PRMT R224, RZ, 0x7610, R224 ;  /* 0x00007610ffe07816 */ /* 0x000fc600000000e0 */
[----:B------:R-:W-:Y:S01]  /*91a0*/  STS.U16 [R198+UR12+0xa000], R240 ;  /* 0x00a000f0c6007988 */ /* 0x000fe2000800040c */
[----:B------:R-:W-:-:S03]  /*91b0*/  PRMT R226, RZ, 0x7610, R226 ;  /* 0x00007610ffe27816 */ /* 0x000fc600000000e2 */
[----:B------:R1:W-:Y:S01]  /*91c0*/  STS.U16 [R198+UR12+0xa400], R242 ;  /* 0x00a400f2c6007988 */ /* 0x0003e2000800040c */
[----:B------:R-:W-:-:S03]  /*91d0*/  PRMT R234, RZ, 0x7610, R234 ;  /* 0x00007610ffea7816 */ /* 0x000fc600000000ea */
[----:B------:R2:W-:Y:S01]  /*91e0*/  STS.U16 [R198+UR12+0xa800], R244 ;  /* 0x00a800f4c6007988 */ /* 0x0005e2000800040c */
[----:B0-----:R-:W-:-:S03]  /*91f0*/  PRMT R238, RZ, 0x7610, R238 ;  /* 0x00007610ffee7816 */ /* 0x001fc600000000ee */
[----:B------:R-:W-:Y:S04]  /*9200*/  STS.U16 [R198+UR12+0xac00], R246 ;  /* 0x00ac00f6c6007988 */ /* 0x000fe8000800040c */
[----:B------:R0:W-:Y:S01]  /*9210*/  STS.U16 [R198+UR12+0xb000], R227 ;  /* 0x00b000e3c6007988 */ /* 0x0001e2000800040c */
[----:B-1----:R-:W-:-:S03]  /*9220*/  PRMT R242, RZ, 0x7610, R242 ;  /* 0x00007610fff27816 */ /* 0x002fc600000000f2 */
[----:B------:R1:W-:Y:S01]  /*9230*/  STS.U16 [R198+UR12+0xb400], R239 ;  /* 0x00b400efc6007988 */ /* 0x0003e2000800040c */
[----:B--2---:R-:W-:-:S03]  /*9240*/  PRMT R244, RZ, 0x7610, R244 ;  /* 0x00007610fff47816 */ /* 0x004fc600000000f4 */
[----:B------:R2:W-:Y:S01]  /*9250*/  STS.U16 [R198+UR12+0xb800], R237 ;  /* 0x00b800edc6007988 */ /* 0x0005e2000800040c */
[----:B0-----:R-:W-:-:S03]  /*9260*/  PRMT R227, RZ, 0x7610, R227 ;  /* 0x00007610ffe37816 */ /* 0x001fc600000000e3 */
[----:B------:R0:W-:Y:S01]  /*9270*/  STS.U16 [R198+UR12+0xbc00], R235 ;  /* 0x00bc00ebc6007988 */ /* 0x0001e2000800040c */
[----:B-1----:R-:W-:-:S03]  /*9280*/  PRMT R239, RZ, 0x7610, R239 ;  /* 0x00007610ffef7816 */ /* 0x002fc600000000ef */
[----:B------:R1:W-:Y:S01]  /*9290*/  STS.U16 [R204+UR12+0x8100], R233 ;  /* 0x008100e9cc007988 */ /* 0x0003e2000800040c */
[----:B--2---:R-:W-:-:S03]  /*92a0*/  PRMT R237, RZ, 0x7610, R237 ;  /* 0x00007610ffed7816 */ /* 0x004fc600000000ed */
[----:B------:R2:W-:Y:S01]  /*92b0*/  STS.U16 [R204+UR12+0x8500], R231 ;  /* 0x008500e7cc007988 */ /* 0x0005e2000800040c */
[----:B0-----:R-:W-:-:S03]  /*92c0*/  PRMT R235, RZ, 0x7610, R235 ;  /* 0x00007610ffeb7816 */ /* 0x001fc600000000eb */
[----:B------:R0:W-:Y:S01]  /*92d0*/  STS.U16 [R204+UR12+0x8900], R229 ;  /* 0x008900e5cc007988 */ /* 0x0001e2000800040c */
[----:B-1----:R-:W-:Y:S02]  /*92e0*/  PRMT R233, RZ, 0x7610, R233 ;  /* 0x00007610ffe97816 */ /* 0x002fe400000000e9 */
[----:B------:R-:W-:Y:S01]  /*92f0*/  PRMT R206, RZ, 0x7610, R206 ;  /* 0x00007610ffce7816 */ /* 0x000fe200000000ce */
[----:B------:R-:W3:Y:S01]  /*9300*/  @!P0 LDG.E.U16 R227, desc[UR22][R104.64] ;  /* 0x0000001668e38981 */ /* 0x000ee2000c1e1500 */
[----:B--2---:R-:W-:Y:S02]  /*9310*/  PRMT R231, RZ, 0x7610, R231 ;  /* 0x00007610ffe77816 */ /* 0x004fe400000000e7 */
[----:B------:R-:W-:Y:S01]  /*9320*/  PRMT R208, RZ, 0x7610, R208 ;  /* 0x00007610ffd07816 */ /* 0x000fe200000000d0 */
[----:B------:R-:W2:Y:S01]  /*9330*/  @!P0 LDG.E.U16 R237, desc[UR22][R108.64] ;  /* 0x000000166ced8981 */ /* 0x000ea2000c1e1500 */
[----:B0-----:R-:W-:Y:S02]  /*9340*/  PRMT R229, RZ, 0x7610, R229 ;  /* 0x00007610ffe57816 */ /* 0x001fe400000000e5 */
[----:B------:R-:W-:Y:S01]  /*9350*/  PRMT R210, RZ, 0x7610, R210 ;  /* 0x00007610ffd27816 */ /* 0x000fe200000000d2 */
[----:B------:R-:W4:Y:S01]  /*9360*/  @!P0 LDG.E.U16 R235, desc[UR22][R112.64] ;  /* 0x0000001670eb8981 */ /* 0x000f22000c1e1500 */
[----:B------:R-:W-:-:S02]  /*9370*/  PRMT R216, RZ, 0x7610, R216 ;  /* 0x00007610ffd87816 */ /* 0x000fc400000000d8 */
[----:B------:R-:W-:Y:S01]  /*9380*/  PRMT R222, RZ, 0x7610, R222 ;  /* 0x00007610ffde7816 */ /* 0x000fe200000000de */
[----:B------:R-:W5:Y:S01]  /*9390*/  @!P0 LDG.E.U16 R233, desc[UR22][R116.64] ;  /* 0x0000001674e98981 */ /* 0x000f62000c1e1500 */
        /* <DEDUP_REMOVED lines=11> */
[----:B------:R-:W5:Y:S01]  /*9450*/  @!P0 LDG.E.U16 R247, desc[UR22][R132.64] ;  /* 0x0000001684f78981 */ /* 0x000f62000c1e1500 */
[----:B------:R-:W-:-:S03]  /*9460*/  PRMT R249, RZ, 0x7610, R249 ;  /* 0x00007610fff97816 */ /* 0x000fc600000000f9 */
[----:B------:R-:W5:Y:S04]  /*9470*/  @!P0 LDG.E.U16 R205, desc[UR22][R134.64] ;  /* 0x0000001686cd8981 */ /* 0x000f68000c1e1500 */
        /* <DEDUP_REMOVED lines=26> */
[----:B------:R0:W-:Y:S04]  /*9620*/  STS.U16 [R204+UR12+0x8d00], R211 ;  /* 0x008d00d3cc007988 */ /* 0x0001e8000800040c */
[----:B------:R1:W-:Y:S01]  /*9630*/  STS.U16 [R204+UR12+0x9100], R215 ;  /* 0x009100d7cc007988 */ /* 0x0003e2000800040c */
[----:B0-----:R-:W-:-:S02]  /*9640*/  LOP3.LUT R211, R203, 0x40, RZ, 0x3c, !PT ;  /* 0x00000040cbd37812 */ /* 0x001fc400078e3cff */
[----:B------:R-:W-:Y:S01]  /*9650*/  LOP3.LUT R203, R203, 0x60, RZ, 0x3c, !PT ;  /* 0x00000060cbcb7812 */ /* 0x000fe200078e3cff */
[----:B------:R1:W-:Y:S04]  /*9660*/  STS.U16 [R204+UR12+0x9500], R217 ;  /* 0x009500d9cc007988 */ /* 0x0003e8000800040c */
[----:B------:R1:W-:Y:S04]  /*9670*/  STS.U16 [R204+UR12+0x9900], R221 ;  /* 0x009900ddcc007988 */ /* 0x0003e8000800040c */
[----:B------:R1:W-:Y:S01]  /*9680*/  STS.U16 [R204+UR12+0x9d00], R223 ;  /* 0x009d00dfcc007988 */ /* 0x0003e2000800040c */
[----:B------:R-:W-:-:S04]  /*9690*/  ULEA UR14, UR20, UR12, 0x3 ;  /* 0x0000000c140e7291 */ /* 0x000fc8000f8e18ff */
[----:B------:R-:W-:Y:S01]  /*96a0*/  UIADD3 UR14, UPT, UPT, UR14, 0x18000, URZ ;  /* 0x000180000e0e7890 */ /* 0x000fe2000fffe0ff */
[----:B---3--:R1:W-:Y:S04]  /*96b0*/  STS.U16 [R204+UR12+0xa100], R227 ;  /* 0x00a100e3cc007988 */ /* 0x0083e8000800040c */
[----:B--2---:R1:W-:Y:S04]  /*96c0*/  STS.U16 [R204+UR12+0xa500], R237 ;  /* 0x00a500edcc007988 */ /* 0x0043e8000800040c */
[----:B----4-:R1:W-:Y:S04]  /*96d0*/  STS.U16 [R204+UR12+0xa900], R235 ;  /* 0x00a900ebcc007988 */ /* 0x0103e8000800040c */
        /* <DEDUP_REMOVED lines=38> */
[----:B0-----:R-:W0:Y:S02]  /*9940*/  FENCE.VIEW.ASYNC.S ;  /* 0x00000000000073c6 */ /* 0x001e240000000000 */
[----:B0-----:R-:W-:Y:S06]  /*9950*/  BAR.SYNC.DEFER_BLOCKING 0x0 ;  /* 0x0000000000007b1d */ /* 0x001fec0000010000 */
[----:B------:R-:W-:Y:S05]  /*9960*/  BRA.U UP1, `(.L_x_9) ;  /* 0x00000001017c7547 */ /* 0x000fea000b800000 */
[----:B------:R-:W-:Y:S01]  /*9970*/  UMOV UR11, 0x40004040 ;  /* 0x40004040000b7882 */ /* 0x000fe20000000000 */
[----:B------:R-:W-:Y:S01]  /*9980*/  UMOV UR17, 0x40004040 ;  /* 0x4000404000117882 */ /* 0x000fe20000000000 */
[----:B------:R-:W-:Y:S01]  /*9990*/  UMOV UR18, 0x0 ;  /* 0x0000000000127882 */ /* 0x000fe20000000000 */
[----:B------:R-:W-:Y:S01]  /*99a0*/  UMOV UR19, 0x4208010 ;  /* 0x0420801000137882 */ /* 0x000fe20000000000 */
[----:B------:R-:W-:Y:S01]  /*99b0*/  UMOV UR66, 0x0 ;  /* 0x0000000000427882 */ /* 0x000fe20000000000 */
[----:B------:R-:W-:Y:S01]  /*99c0*/  UMOV UR67, 0x4208010 ;  /* 0x0420801000437882 */ /* 0x000fe20000000000 */
        /* <DEDUP_REMOVED lines=14> */
[----:B------:R-:W-:Y:S01]  /*9ab0*/  UMOV UR6, UR14 ;  /* 0x0000000e00067c82 */ /* 0x000fe20008000000 */
[----:B------:R-:W-:Y:S01]  /*9ac0*/  UMOV UR7, URZ ;  /* 0x000000ff00077c82 */ /* 0x000fe20008000000 */
[----:B------:R0:W-:Y:S01]  /*9ad0*/  UTCHMMA gdesc[UR38], gdesc[UR40], tmem[UR13], tmem[UR60], idesc[UR61], UPT ;  /* 0x00ff3c28260075ea */ /* 0x0001e2000b80000d */
[----:B------:R-:W-:Y:S01]  /*9ae0*/  UMOV UR54, 0x0 ;  /* 0x0000000000367882 */ /* 0x000fe20000000000 */
[----:B------:R-:W-:Y:S01]  /*9af0*/  UMOV UR55, 0x4208010 ;  /* 0x0420801000377882 */ /* 0x000fe20000000000 */
[----:B------:R0:W-:Y:S01]  /*9b00*/  UTCHMMA gdesc[UR42], gdesc[UR44], tmem[UR13], tmem[UR58], idesc[UR59], UPT ;  /* 0x00ff3a2c2a0075ea */ /* 0x0001e2000b80000d */
[----:B------:R-:W-:Y:S01]  /*9b10*/  UMOV UR4, UR6 ;  /* 0x0000000600047c82 */ /* 0x000fe20008000000 */
[----:B------:R0:W-:Y:S01]  /*9b20*/  UTCHMMA gdesc[UR46], gdesc[UR48], tmem[UR13], tmem[UR56], idesc[UR57], UPT ;  /* 0x00ff38302e0075ea */ /* 0x0001e2000b80000d */
[----:B------:R0:W-:Y:S01]  /*9b30*/  UTCHMMA gdesc[UR50], gdesc[UR52], tmem[UR13], tmem[UR54], idesc[UR55], UPT ;  /* 0x00ff3634320075ea */ /* 0x0001e2000b80000d */
[----:B------:R0:W-:Y:S01]  /*9b40*/  UTCBAR [UR4], URZ ;  /* 0x000000ff040073e9 */ /* 0x0001e200080000ff */
[----:B------:R-:W-:Y:S01]  /*9b50*/  NOP ;  /* 0x0000000000007918 */ /* 0x000fe20000000000 */
.L_x_9:
[----:B------:R-:W-:Y:S02]  /*9b60*/  UIADD3 UR20, UPT, UPT, UR20, 0x1, URZ ;  /* 0x0000000114147890 */ /* 0x000fe4000fffe0ff */
[----:B------:R-:W-:Y:S02]  /*9b70*/  UIADD3 UR8, UPT, UPT, UR8, -0x1, URZ ;  /* 0xffffffff08087890 */ /* 0x000fe4000fffe0ff */
[----:B------:R-:W-:Y:S02]  /*9b80*/  UISETP.GT.AND UP2, UPT, UR20, 0x1, UPT ;  /* 0x000000011400788c */ /* 0x000fe4000bf44270 */
[----:B------:R-:W-:Y:S02]  /*9b90*/  UIADD3 UR15, UPT, UPT, UR15, -0x80, URZ ;  /* 0xffffff800f0f7890 */ /* 0x000fe4000fffe0ff */
[----:B0-----:R-:W-:Y:S02]  /*9ba0*/  USEL UR4, URZ, 0x1, !UP2 ;  /* 0x00000001ff047887 */ /* 0x001fe4000d000000 */
[----:B------:R-:W-:-:S02]  /*9bb0*/  USEL UR20, UR20, URZ, !UP2 ;  /* 0x000000ff14147287 */ /* 0x000fc4000d000000 */
[----:B------:R-:W-:Y:S02]  /*9bc0*/  UISETP.NE.U32.AND UP2, UPT, UR8, URZ, UPT ;  /* 0x000000ff0800728c */ /* 0x000fe4000bf45070 */
[----:B------:R-:W-:-:S03]  /*9bd0*/  ULOP3.LUT UR6, UR5, UR4, URZ, 0x3c, !UPT ;  /* 0x0000000405067292 */ /* 0x000fc6000f8e3cff */
[----:B------:R-:W-:-:S04]  /*9be0*/  UMOV UR4, UR5 ;  /* 0x0000000500047c82 */ /* 0x000fc80008000000 */
[----:B------:R-:W-:Y:S01]  /*9bf0*/  UMOV UR5, UR6 ;  /* 0x0000000600057c82 */ /* 0x000fe20008000000 */
[----:B------:R-:W-:Y:S05]  /*9c00*/  BRA.U UP2, `(.L_x_10) ;  /* 0xffffffdd02fc7547 */ /* 0x000fea000b83ffff */
.L_x_7:
[----:B------:R-:W-:-:S09]  /*9c10*/  UISETP.GE.AND UP1, UPT, UR28, 0x80, UPT ;  /* 0x000000801c00788c */ /* 0x000fd2000bf26270 */
[----:B------:R-:W-:Y:S05]  /*9c20*/  BRA.U !UP1, `(.L_x_11) ;  /* 0x0000000109107547 */ /* 0x000fea000b800000 */
[----:B------:R-:W-:-:S06]  /*9c30*/  USHF.L.U32 UR4, UR4, 0x1f, URZ ;  /* 0x0000001f04047899 */ /* 0x000fcc00080006ff */
[----:B------:R-:W-:-:S04]  /*9c40*/  IMAD.U32 R4, RZ, RZ, UR4 ;  /* 0x00000004ff047e24 */ /* 0x000fc8000f8e00ff */
[----:B------:R-:W2:Y:S02]  /*9c50*/  SYNCS.PHASECHK.TRANS64.TRYWAIT P0, [UR14], R4 ;  /* 0x00000004ff0075a7 */ /* 0x000ea4000800110e */
[----:B--2---:R-:W-:Y:S05]  /*9c60*/  @!P0 BRA `(.L_x_12) ;  /* 0x0000001000c88947 */ /* 0x004fea0003800000 */
.L_x_11:
[----:B------:R-:W-:Y:S01]  /*9c70*/  BAR.SYNC.DEFER_BLOCKING 0x0 ;  /* 0x0000000000007b1d */ /* 0x000fe20000010000 */
[----:B------:R-:W-:Y:S01]  /*9c80*/  LOP3.LUT R0, R0, 0x1000, RZ, 0xc0, !PT ;  /* 0x0000100000007812 */ /* 0x000fe200078ec0ff */
[C---:B------:R-:W-:Y:S01]  /*9c90*/  IMAD.SHL.U32 R38, R2.reuse, 0x8, RZ ;  /* 0x0000000802267824 */ /* 0x040fe200078e00ff */
[----:B------:R-:W-:Y:S02]  /*9ca0*/  LOP3.LUT R40, R2, 0x80, RZ, 0xc0, !PT ;  /* 0x0000008002287812 */ /* 0x000fe400078ec0ff */
[----:B------:R-:W-:Y:S01]  /*9cb0*/  LEA R36, R36, UR12, 0x4 ;  /* 0x0000000c24247c11 */ /* 0x000fe2000f8e20ff */
[----:B------:R-:W-:Y:S01]  /*9cc0*/  VIADD R39, R0, UR12 ;  /* 0x0000000c00277c36 */ /* 0x000fe20008000000 */
[----:B------:R-:W2:Y:S01]  /*9cd0*/  LDCU UR4, c[0x0][0x3b4] ;  /* 0x00007680ff0477ac */ /* 0x000ea20008000800 */
[----:B------:R-:W-:Y:S02]  /*9ce0*/  IMAD.SHL.U32 R0, R2, 0x10, RZ ;  /* 0x0000001002007824 */ /* 0x000fe400078e00ff */
[----:B------:R-:W-:Y:S01]  /*9cf0*/  IMAD R40, R40, 0x40, R39 ;  /* 0x0000004028287824 */ /* 0x000fe200078e0227 */
[----:B------:R-:W-:Y:S01]  /*9d00*/  LOP3.LUT R39, R38, 0x300, RZ, 0xc0, !PT ;  /* 0x0000030026277812 */ /* 0x000fe200078ec0ff */
[----:B------:R-:W3:Y:S01]  /*9d10*/  LDCU UR5, c[0x0][0x3b8] ;  /* 0x00007700ff0577ac */ /* 0x000ee20008000800 */
[----:B------:R-:W-:-:S04]  /*9d20*/  LOP3.LUT R0, R0, 0xf0, RZ, 0xc0, !PT ;  /* 0x000000f000007812 */ /* 0x000fc800078ec0ff */
[----:B------:R-:W-:Y:S01]  /*9d30*/  IADD3 R39, PT, PT, R39, R40, R0 ;  /* 0x0000002827277210 */ /* 0x000fe20007ffe000 */
[----:B------:R-:W4:Y:S02]  /*9d40*/  @!P3 SYNCS.CCTL.IV [UR12+0x18000] ;  /* 0x01800000ff00b9b1 */ /* 0x000f24000800000c */
[----:B----4-:R-:W-:Y:S01]  /*9d50*/  BAR.SYNC.DEFER_BLOCKING 0x0 ;  /* 0x0000000000007b1d */ /* 0x010fe20000010000 */
[----:B--2---:R-:W-:-:S05]  /*9d60*/  IMAD R0, R3, UR4, RZ ;  /* 0x0000000403007c24 */ /* 0x004fca000f8e02ff */
[----:B------:R-:W-:Y:S01]  /*9d70*/  LDTM.16dp32bit_t0_t15.x32 R4, tmem[UR9] ;  /* 0x00000009000479ee */ /* 0x000fe20008a80000 */
[----:B------:R-:W2:Y:S01]  /*9d80*/  LDTM.16dp32bit_t16_t31.x32 R4, tmem[UR9+0x20] ;  /* 0x00002009000479ee */ /* 0x000ea20008aa0000 */
[----:B------:R-:W4:Y:S01]  /*9d90*/  LDCU.128 UR8, c[0x0][0x390] ;  /* 0x00007200ff0877ac */ /* 0x000f220008000c00 */
[----:B------:R-:W5:Y:S01]  /*9da0*/  @!P3 SYNCS.CCTL.IV [UR12+0x18008] ;  /* 0x01800800ff00b9b1 */ /* 0x000f62000800000c */
[----:B------:R-:W-:Y:S01]  /*9db0*/  NOP ;  /* 0x0000000000007918 */ /* 0x000fe20000000000 */
[----:B----4-:R-:W-:Y:S02]  /*9dc0*/  ISETP.GE.AND P0, PT, R3, UR10, PT ;  /* 0x0000000a03007c0c */ /* 0x010fe4000bf06270 */
[----:B--2---:R-:W-:Y:S02]  /*9dd0*/  F2FP.F16.F32.PACK_AB R4, R8, R4 ;  /* 0x000000040804723e */ /* 0x004fe400000000ff */
[----:B------:R-:W-:Y:S02]  /*9de0*/  F2FP.F16.F32.PACK_AB R8, R9, R5 ;  /* 0x000000050908723e */ /* 0x000fe400000000ff */
[----:B------:R-:W-:-:S02]  /*9df0*/  F2FP.F16.F32.PACK_AB R40, R10, R6 ;  /* 0x000000060a28723e */ /* 0x000fc400000000ff */
[----:B------:R-:W-:Y:S02]  /*9e00*/  F2FP.F16.F32.PACK_AB R44, R11, R7 ;  /* 0x000000070b2c723e */ /* 0x000fe400000000ff */
[----:B------:R-:W-:Y:S02]  /*9e10*/  F2FP.F16.F32.PACK_AB R5, R16, R12 ;  /* 0x0000000c1005723e */ /* 0x000fe400000000ff */
[----:B------:R-:W-:Y:S02]  /*9e20*/  F2FP.F16.F32.PACK_AB R9, R17, R13 ;  /* 0x0000000d1109723e */ /* 0x000fe400000000ff */
[----:B------:R-:W-:Y:S02]  /*9e30*/  F2FP.F16.F32.PACK_AB R41, R18, R14 ;  /* 0x0000000e1229723e */ /* 0x000fe400000000ff */
[----:B------:R-:W-:Y:S02]  /*9e40*/  F2FP.F16.F32.PACK_AB R45, R19, R15 ;  /* 0x0000000f132d723e */ /* 0x000fe400000000ff */
[----:B------:R-:W-:-:S02]  /*9e50*/  F2FP.F16.F32.PACK_AB R6, R24, R20 ;  /* 0x000000141806723e */ /* 0x000fc400000000ff */
[----:B------:R-:W-:Y:S02]  /*9e60*/  F2FP.F16.F32.PACK_AB R10, R25, R21 ;  /* 0x00000015190a723e */ /* 0x000fe400000000ff */
[----:B------:R-:W-:Y:S02]  /*9e70*/  F2FP.F16.F32.PACK_AB R42, R26, R22 ;  /* 0x000000161a2a723e */ /* 0x000fe400000000ff */
[----:B------:R-:W-:Y:S02]  /*9e80*/  F2FP.F16.F32.PACK_AB R46, R27, R23 ;  /* 0x000000171b2e723e */ /* 0x000fe400000000ff */
[----:B------:R-:W-:Y:S02]  /*9e90*/  F2FP.F16.F32.PACK_AB R7, R32, R28 ;  /* 0x0000001c2007723e */ /* 0x000fe400000000ff */
[----:B------:R-:W-:Y:S02]  /*9ea0*/  F2FP.F16.F32.PACK_AB R11, R33, R29 ;  /* 0x0000001d210b723e */ /* 0x000fe400000000ff */
[----:B------:R-:W-:Y:S01]  /*9eb0*/  F2FP.F16.F32.PACK_AB R43, R34, R30 ;  /* 0x0000001e222b723e */ /* 0x000fe200000000ff */
[----:B-----5:R2:W-:Y:S01]  /*9ec0*/  STS.128 [R39], R4 ;  /* 0x0000000427007388 */ /* 0x0205e20000000c00 */
[----:B------:R-:W-:-:S02]  /*9ed0*/  F2FP.F16.F32.PACK_AB R47, R35, R31 ;  /* 0x0000001f232f723e */ /* 0x000fc400000000ff */
[----:B------:R-:W-:Y:S01]  /*9ee0*/  SHF.R.U32.HI R26, RZ, 0x6, R2 ;  /* 0x00000006ff1a7819 */ /* 0x000fe20000011602 */
[----:B------:R4:W-:Y:S01]  /*9ef0*/  STS.128 [R39+0x400], R8 ;  /* 0x0004000827007388 */ /* 0x0009e20000000c00 */
[----:B------:R-:W-:Y:S02]  /*9f00*/  LEA R21, P2, R0, UR8, 0x1 ;  /* 0x0000000800157c11 */ /* 0x000fe4000f8408ff */
[----:B------:R-:W-:Y:S01]  /*9f10*/  SGXT.U32 R26, R26, 0x2 ;  /* 0x000000021a1a781a */ /* 0x000fe20000000000 */
[----:B------:R-:W-:Y:S01]  /*9f20*/  STS.128 [R39+0x800], R40 ;  /* 0x0008002827007388 */ /* 0x000fe20000000c00 */
[----:B------:R-:W-:Y:S02]  /*9f30*/  LEA.HI.X.SX32 R23, R0, UR9, 0x1, P2 ;  /* 0x0000000900177c11 */ /* 0x000fe400090f0eff */
[C---:B------:R-:W-:Y:S01]  /*9f40*/  LOP3.LUT R2, R37.reuse, R26, RZ, 0xfc, !PT ;  /* 0x0000001a25027212 */ /* 0x040fe200078efcff */
[----:B------:R-:W-:Y:S01]  /*9f50*/  STS.128 [R39+0xc00], R44 ;  /* 0x000c002c27007388 */ /* 0x000fe20000000c00 */
[----:B------:R-:W-:-:S02]  /*9f60*/  LOP3.LUT R22, R37, 0x78, R26, 0xfe, !PT ;  /* 0x0000007825167812 */ /* 0x000fc400078efe1a */
[C---:B------:R-:W-:Y:S01]  /*9f70*/  ISETP.LT.AND P1, PT, R2.reuse, UR11, !P0 ;  /* 0x0000000b02007c0c */ /* 0x040fe2000c721270 */
[----:B------:R-:W-:Y:S01]  /*9f80*/  BAR.SYNC.DEFER_BLOCKING 0x0 ;  /* 0x0000000000007b1d */ /* 0x000fe20000010000 */
[----:B---3--:R-:W-:Y:S01]  /*9f90*/  IMAD R3, R2, UR5, RZ ;  /* 0x0000000502037c24 */ /* 0x008fe2000f8e02ff */
[C-C-:B--2---:R-:W-:Y:S02]  /*9fa0*/  LOP3.LUT R6, R37.reuse, 0x8, R26.reuse, 0xfe, !PT ;  /* 0x0000000825067812 */ /* 0x144fe400078efe1a */
[----:B------:R-:W-:Y:S02]  /*9fb0*/  LOP3.LUT R4, R37, 0x4, R26, 0xfe, !PT ;  /* 0x0000000425047812 */ /* 0x000fe400078efe1a */
[C---:B------:R-:W-:Y:S01]  /*9fc0*/  LEA R2, P2, R3.reuse, R21, 0x1 ;  /* 0x0000001503027211 */ /* 0x040fe200078408ff */
[C---:B------:R-:W-:Y:S01]  /*9fd0*/  IMAD R0, R6.reuse, UR5, RZ ;  /* 0x0000000506007c24 */ /* 0x040fe2000f8e02ff */
[----:B------:R-:W-:Y:S01]  /*9fe0*/  ISETP.LT.AND P6, PT, R6, UR11, !P0 ;  /* 0x0000000b06007c0c */ /* 0x000fe2000c7c1270 */
[----:B------:R-:W-:Y:S01]  /*9ff0*/  IMAD R5, R4, UR5, RZ ;  /* 0x0000000504057c24 */ /* 0x000fe2000f8e02ff */
[----:B------:R-:W-:-:S02]  /*a000*/  LEA.HI.X.SX32 R3, R3, R23, 0x1, P2 ;  /* 0x0000001703037211 */ /* 0x000fc400010f0eff */
[----:B------:R-:W-:Y:S02]  /*a010*/  LEA R6, P2, R0, R21, 0x1 ;  /* 0x0000001500067211 */ /* 0x000fe400078408ff */
[--C-:B----4-:R-:W-:Y:S02]  /*a020*/  LOP3.LUT R8, R37, 0xc, R26.reuse, 0xfe, !PT ;  /* 0x0000000c25087812 */ /* 0x110fe400078efe1a */
[----:B------:R-:W-:Y:S02]  /*a030*/  ISETP.LT.AND P4, PT, R4, UR11, !P0 ;  /* 0x0000000b04007c0c */ /* 0x000fe4000c781270 */
[----:B------:R-:W-:Y:S01]  /*a040*/  LEA.HI.X.SX32 R7, R0, R23, 0x1, P2 ;  /* 0x0000001700077211 */ /* 0x000fe200010f0eff */
[----:B------:R-:W-:Y:S01]  /*a050*/  IMAD R0, R8, UR5, RZ ;  /* 0x0000000508007c24 */ /* 0x000fe2000f8e02ff */
[----:B------:R-:W-:Y:S02]  /*a060*/  LEA R4, P3, R5, R21, 0x1 ;  /* 0x0000001505047211 */ /* 0x000fe400078608ff */
[----:B------:R-:W-:Y:S01]  /*a070*/  LOP3.LUT R9, R37, 0x10, R26, 0xfe, !PT ;  /* 0x0000001025097812 */ /* 0x000fe200078efe1a */
[----:B------:R-:W2:Y:S01]  /*a080*/  LDS.128 R12, [R36] ;  /* 0x00000000240c7984 */ /* 0x000ea20000000c00 */
[----:B------:R-:W-:-:S02]  /*a090*/  LEA.HI.X.SX32 R5, R5, R23, 0x1, P3 ;  /* 0x0000001705057211 */ /* 0x000fc400018f0eff */
[----:B------:R-:W-:Y:S01]  /*a0a0*/  ISETP.LT.AND P5, PT, R8, UR11, !P0 ;  /* 0x0000000b08007c0c */ /* 0x000fe2000c7a1270 */
[----:B------:R-:W3:Y:S01]  /*a0b0*/  LDS.128 R16, [R36+0x1000] ;  /* 0x0010000024107984 */ /* 0x000ee20000000c00 */
[C-C-:B------:R-:W-:Y:S02]  /*a0c0*/  LOP3.LUT R8, R37.reuse, 0x18, R26.reuse, 0xfe, !PT ;  /* 0x0000001825087812 */ /* 0x140fe400078efe1a */
[--C-:B------:R-:W-:Y:S02]  /*a0d0*/  LOP3.LUT R10, R37, 0x14, R26.reuse, 0xfe, !PT ;  /* 0x00000014250a7812 */ /* 0x100fe400078efe1a */
[C---:B------:R-:W-:Y:S01]  /*a0e0*/  ISETP.LT.AND P2, PT, R9.reuse, UR11, !P0 ;  /* 0x0000000b09007c0c */ /* 0x040fe2000c741270 */
[----:B------:R-:W-:Y:S01]  /*a0f0*/  IMAD R9, R9, UR5, RZ ;  /* 0x0000000509097c24 */ /* 0x000fe2000f8e02ff */
[C-C-:B------:R-:W-:Y:S02]  /*a100*/  LOP3.LUT R24, R37.reuse, 0x74, R26.reuse, 0xfe, !PT ;  /* 0x0000007425187812 */ /* 0x140fe400078efe1a */
[----:B------:R-:W-:Y:S01]  /*a110*/  LOP3.LUT R20, R37, 0x7c, R26, 0xfe, !PT ;  /* 0x0000007c25147812 */ /* 0x000fe200078efe1a */
[----:B--2---:R2:W-:Y:S01]  /*a120*/  @P1 STG.E.U16 desc[UR22][R2.64], R12 ;  /* 0x0000000c02001986 */ /* 0x0045e2000c101516 */
[----:B------:R-:W-:-:S02]  /*a130*/  PRMT R11, R12, 0x7632, R11 ;  /* 0x000076320c0b7816 */ /* 0x000fc4000000000b */
[C---:B------:R-:W-:Y:S01]  /*a140*/  ISETP.LT.AND P1, PT, R10.reuse, UR11, !P0 ;  /* 0x0000000b0a007c0c */ /* 0x040fe2000c721270 */
[----:B------:R-:W-:Y:S02]  /*a150*/  IMAD R10, R10, UR5, RZ ;  /* 0x000000050a0a7c24 */ /* 0x000fe4000f8e02ff */
[----:B------:R4:W-:Y:S04]  /*a160*/  @P4 STG.E.U16 desc[UR22][R4.64], R11 ;  /* 0x0000000b04004986 */ /* 0x0009e8000c101516 */
[----:B------:R5:W-:Y:S01]  /*a170*/  @P6 STG.E.U16 desc[UR22][R6.64], R13 ;  /* 0x0000000d06006986 */ /* 0x000be2000c101516 */
[----:B--2---:R-:W-:Y:S02]  /*a180*/  LEA R2, P3, R0, R21, 0x1 ;  /* 0x0000001500027211 */ /* 0x004fe400078608ff */
[----:B------:R-:W-:-:S02]  /*a190*/  PRMT R12, R15, 0x7632, R12 ;  /* 0x000076320f0c7816 */ /* 0x000fc4000000000c */
[----:B------:R-:W-:Y:S01]  /*a1a0*/  LEA.HI.X.SX32 R3, R0, R23, 0x1, P3 ;  /* 0x0000001700037211 */ /* 0x000fe200018f0eff */
[C---:B------:R-:W-:Y:S01]  /*a1b0*/  IMAD R0, R8.reuse, UR5, RZ ;  /* 0x0000000508007c24 */ /* 0x040fe2000f8e02ff */
[----:B----4-:R-:W-:Y:S02]  /*a1c0*/  PRMT R5, R13, 0x7632, R5 ;  /* 0x000076320d057816 */ /* 0x010fe40000000005 */
[----:B------:R-:W-:Y:S02]  /*a1d0*/  ISETP.LT.AND P3, PT, R8, UR11, !P0 ;  /* 0x0000000b08007c0c */ /* 0x000fe4000c761270 */
[-C--:B------:R-:W-:Y:S01]  /*a1e0*/  LEA R4, P4, R9, R21.reuse, 0x1 ;  /* 0x0000001509047211 */ /* 0x080fe200078808ff */
[----:B------:R2:W-:Y:S01]  /*a1f0*/  @P5 STG.E.U16 desc[UR22][R2.64], R5 ;  /* 0x0000000502005986 */ /* 0x0005e2000c101516 */
[-C--:B------:R-:W-:Y:S02]  /*a200*/  LEA R8, P6, R0, R21.reuse, 0x1 ;  /* 0x0000001500087211 */ /* 0x080fe400078c08ff */
[----:B-----5:R-:W-:-:S02]  /*a210*/  LEA R6, P5, R10, R21, 0x1 ;  /* 0x000000150a067211 */ /* 0x020fc400078a08ff */
[----:B------:R-:W-:Y:S02]  /*a220*/  PRMT R11, R14, 0x7632, R11 ;  /* 0x000076320e0b7816 */ /* 0x000fe4000000000b */
[-C--:B------:R-:W-:Y:S02]  /*a230*/  LEA.HI.X.SX32 R7, R10, R23.reuse, 0x1, P5 ;  /* 0x000000170a077211 */ /* 0x080fe400028f0eff */
[----:B------:R-:W-:Y:S02]  /*a240*/  LOP3.LUT R10, R37, 0x20, R26, 0xfe, !PT ;  /* 0x00000020250a7812 */ /* 0x000fe400078efe1a */
[----:B---3--:R-:W-:Y:S02]  /*a250*/  PRMT R13, R16, 0x7632, R13 ;  /* 0x00007632100d7816 */ /* 0x008fe4000000000d */
[-C--:B--2---:R-:W-:Y:S02]  /*a260*/  LEA.HI.X.SX32 R5, R9, R23.reuse, 0x1, P4 ;  /* 0x0000001709057211 */ /* 0x084fe400020f0eff */
[----:B------:R-:W-:-:S02]  /*a270*/  LEA.HI.X.SX32 R9, R0, R23, 0x1, P6 ;  /* 0x0000001700097211 */ /* 0x000fc400030f0eff */
[C-C-:B------:R-:W-:Y:S01]  /*a280*/  LOP3.LUT R0, R37.reuse, 0x1c, R26.reuse, 0xfe, !PT ;  /* 0x0000001c25007812 */ /* 0x140fe200078efe1a */
[----:B------:R2:W-:Y:S01]  /*a290*/  @P2 STG.E.U16 desc[UR22][R4.64], R14 ;  /* 0x0000000e04002986 */ /* 0x0005e2000c101516 */
[----:B------:R-:W-:Y:S02]  /*a2a0*/  LOP3.LUT R3, R37, 0x24, R26, 0xfe, !PT ;  /* 0x0000002425037812 */ /* 0x000fe400078efe1a */
[C---:B------:R-:W-:Y:S01]  /*a2b0*/  ISETP.LT.AND P2, PT, R0.reuse, UR11, !P0 ;  /* 0x0000000b00007c0c */ /* 0x040fe2000c741270 */
[----:B------:R-:W-:Y:S01]  /*a2c0*/  IMAD R0, R0, UR5, RZ ;  /* 0x0000000500007c24 */ /* 0x000fe2000f8e02ff */
[----:B------:R3:W-:Y:S01]  /*a2d0*/  @P1 STG.E.U16 desc[UR22][R6.64], R11 ;  /* 0x0000000b06001986 */ /* 0x0007e2000c101516 */
[----:B------:R-:W-:-:S03]  /*a2e0*/  ISETP.LT.AND P4, PT, R3, UR11, !P0 ;  /* 0x0000000b03007c0c */ /* 0x000fc6000c781270 */
[----:B------:R4:W-:Y:S01]  /*a2f0*/  @P3 STG.E.U16 desc[UR22][R8.64], R15 ;  /* 0x0000000f08003986 */ /* 0x0009e2000c101516 */
[C---:B------:R-:W-:Y:S01]  /*a300*/  ISETP.LT.AND P3, PT, R10.reuse, UR11, !P0 ;  /* 0x0000000b0a007c0c */ /* 0x040fe2000c761270 */
[----:B------:R-:W-:Y:S01]  /*a310*/  IMAD R10, R10, UR5, RZ ;  /* 0x000000050a0a7c24 */ /* 0x000fe2000f8e02ff */
[----:B--2---:R-:W-:Y:S02]  /*a320*/  LOP3.LUT R5, R37, 0x28, R26, 0xfe, !PT ;  /* 0x0000002825057812 */ /* 0x004fe400078efe1a */
[-C--:B------:R-:W-:Y:S02]  /*a330*/  LEA R2, P1, R0, R21.reuse, 0x1 ;  /* 0x0000001500027211 */ /* 0x080fe400078208ff */
[----:B------:R-:W-:Y:S01]  /*a340*/  LEA R4, P5, R10, R21, 0x1 ;  /* 0x000000150a047211 */ /* 0x000fe200078a08ff */
[----:B---3--:R-:W-:Y:S01]  /*a350*/  IMAD R7, R3, UR5, RZ ;  /* 0x0000000503077c24 */ /* 0x008fe2000f8e02ff */
[----:B------:R-:W-:Y:S01]  /*a360*/  LEA.HI.X.SX32 R3, R0, R23, 0x1, P1 ;  /* 0x0000001700037211 */ /* 0x000fe200008f0eff */
[C---:B------:R-:W-:Y:S01]  /*a370*/  IMAD R0, R5.reuse, UR5, RZ ;  /* 0x0000000505007c24 */ /* 0x040fe2000f8e02ff */
[----:B------:R-:W-:-:S02]  /*a380*/  ISETP.LT.AND P1, PT, R5, UR11, !P0 ;  /* 0x0000000b05007c0c */ /* 0x000fc4000c721270 */
[----:B------:R-:W-:Y:S01]  /*a390*/  LEA R6, P6, R7, R21, 0x1 ;  /* 0x0000001507067211 */ /* 0x000fe200078c08ff */
[----:B------:R2:W-:Y:S01]  /*a3a0*/  @P2 STG.E.U16 desc[UR22][R2.64], R12 ;  /* 0x0000000c02002986 */ /* 0x0005e2000c101516 */
[----:B------:R-:W-:Y:S02]  /*a3b0*/  LEA.HI.X.SX32 R5, R10, R23, 0x1, P5 ;  /* 0x000000170a057211 */ /* 0x000fe400028f0eff */
[C---:B----4-:R-:W-:Y:S02]  /*a3c0*/  LEA R8, P2, R0.reuse, R21, 0x1 ;  /* 0x0000001500087211 */ /* 0x050fe400078408ff */
[--C-:B------:R-:W-:Y:S01]  /*a3d0*/  LOP3.LUT R10, R37, 0x2c, R26.reuse, 0xfe, !PT ;  /* 0x0000002c250a7812 */ /* 0x100fe200078efe1a */
[----:B------:R-:W-:Y:S01]  /*a3e0*/  @P3 STG.E.U16 desc[UR22][R4.64], R16 ;  /* 0x0000001004003986 */ /* 0x000fe2000c101516 */
[-C--:B------:R-:W-:Y:S02]  /*a3f0*/  LEA.HI.X.SX32 R7, R7, R23.reuse, 0x1, P6 ;  /* 0x0000001707077211 */ /* 0x080fe400030f0eff */
[----:B------:R-:W-:Y:S01]  /*a400*/  LEA.HI.X.SX32 R9, R0, R23, 0x1, P2 ;  /* 0x0000001700097211 */ /* 0x000fe200010f0eff */
[C---:B------:R-:W-:Y:S01]  /*a410*/  IMAD R0, R10.reuse, UR5, RZ ;  /* 0x000000050a007c24 */ /* 0x040fe2000f8e02ff */
[----:B------:R-:W-:Y:S01]  /*a420*/  ISETP.LT.AND P2, PT, R10, UR11, !P0 ;  /* 0x0000000b0a007c0c */ /* 0x000fe2000c741270 */
[----:B------:R3:W-:Y:S01]  /*a430*/  @P4 STG.E.U16 desc[UR22][R6.64], R13 ;  /* 0x0000000d06004986 */ /* 0x0007e2000c101516 */
[----:B--2---:R-:W-:-:S02]  /*a440*/  LOP3.LUT R3, R37, 0x34, R26, 0xfe, !PT ;  /* 0x0000003425037812 */ /* 0x004fc400078efe1a */
[C-C-:B------:R-:W-:Y:S01]  /*a450*/  LOP3.LUT R10, R37.reuse, 0x38, R26.reuse, 0xfe, !PT ;  /* 0x00000038250a7812 */ /* 0x140fe200078efe1a */
[----:B------:R-:W2:Y:S01]  /*a460*/  LDS.128 R12, [R36+0x2000] ;  /* 0x00200000240c7984 */ /* 0x000ea20000000c00 */
[C---:B------:R-:W-:Y:S02]  /*a470*/  LEA R2, P4, R0.reuse, R21, 0x1 ;  /* 0x0000001500027211 */ /* 0x040fe400078808ff */
[----:B------:R-:W-:Y:S01]  /*a480*/  LOP3.LUT R11, R37, 0x30, R26, 0xfe, !PT ;  /* 0x00000030250b7812 */ /* 0x000fe200078efe1a */
[----:B------:R4:W-:Y:S01]  /*a490*/  @P1 STG.E.U16 desc[UR22][R8.64], R17 ;  /* 0x0000001108001986 */ /* 0x0009e2000c101516 */
[----:B------:R-:W-:Y:S02]  /*a4a0*/  ISETP.LT.AND P1, PT, R3, UR11, !P0 ;  /* 0x0000000b03007c0c */ /* 0x000fe4000c721270 */
[----:B------:R-:W-:Y:S01]  /*a4b0*/  ISETP.LT.AND P3, PT, R11, UR11, !P0 ;  /* 0x0000000b0b007c0c */ /* 0x000fe2000c761270 */
[----:B---3--:R-:W-:Y:S01]  /*a4c0*/  IMAD R7, R3, UR5, RZ ;  /* 0x0000000503077c24 */ /* 0x008fe2000f8e02ff */
[----:B------:R-:W-:Y:S01]  /*a4d0*/  LEA.HI.X.SX32 R3, R0, R23, 0x1, P4 ;  /* 0x0000001700037211 */ /* 0x000fe200020f0eff */
[C---:B------:R-:W-:Y:S01]  /*a4e0*/  IMAD R0, R10.reuse, UR5, RZ ;  /* 0x000000050a007c24 */ /* 0x040fe2000f8e02ff */
[----:B------:R-:W-:Y:S01]  /*a4f0*/  ISETP.LT.AND P4, PT, R10, UR11, !P0 ;  /* 0x0000000b0a007c0c */ /* 0x000fe2000c781270 */
[----:B------:R-:W-:Y:S01]  /*a500*/  IMAD R5, R11, UR5, RZ ;  /* 0x000000050b057c24 */ /* 0x000fe2000f8e02ff */
[----:B------:R-:W-:-:S02]  /*a510*/  PRMT R11, R18, 0x7632, R11 ;  /* 0x00007632120b7816 */ /* 0x000fc4000000000b */
[----:B------:R-:W-:Y:S02]  /*a520*/  LOP3.LUT R10, R37, 0x40, R26, 0xfe, !PT ;  /* 0x00000040250a7812 */ /* 0x000fe400078efe1a */
[----:B----4-:R-:W-:Y:S02]  /*a530*/  PRMT R9, R17, 0x7632, R9 ;  /* 0x0000763211097816 */ /* 0x010fe40000000009 */
[-C--:B------:R-:W-:Y:S02]  /*a540*/  LEA R8, P6, R0, R21.reuse, 0x1 ;  /* 0x0000001500087211 */ /* 0x080fe400078c08ff */
[-C--:B------:R-:W-:Y:S01]  /*a550*/  LEA R4, P5, R5, R21.reuse, 0x1 ;  /* 0x0000001505047211 */ /* 0x080fe200078a08ff */
[----:B------:R3:W-:Y:S01]  /*a560*/  @P2 STG.E.U16 desc[UR22][R2.64], R9 ;  /* 0x0000000902002986 */ /* 0x0007e2000c101516 */
[----:B------:R-:W-:Y:S02]  /*a570*/  LEA R6, P2, R7, R21, 0x1 ;  /* 0x0000001507067211 */ /* 0x000fe400078408ff */
[----:B------:R-:W-:-:S02]  /*a580*/  LEA.HI.X.SX32 R5, R5, R23, 0x1, P5 ;  /* 0x0000001705057211 */ /* 0x000fc400028f0eff */
[-C--:B------:R-:W-:Y:S02]  /*a590*/  LEA.HI.X.SX32 R7, R7, R23.reuse, 0x1, P2 ;  /* 0x0000001707077211 */ /* 0x080fe400010f0eff */
[----:B------:R-:W-:Y:S01]  /*a5a0*/  PRMT R16, R19, 0x7632, R16 ;  /* 0x0000763213107816 */ /* 0x000fe20000000010 */
[----:B------:R4:W-:Y:S01]  /*a5b0*/  @P3 STG.E.U16 desc[UR22][R4.64], R18 ;  /* 0x0000001204003986 */ /* 0x0009e2000c101516 */
[C---:B------:R-:W-:Y:S01]  /*a5c0*/  ISETP.LT.AND P3, PT, R10.reuse, UR11, !P0 ;  /* 0x0000000b0a007c0c */ /* 0x040fe2000c761270 */
[----:B------:R-:W-:Y:S01]  /*a5d0*/  IMAD R10, R10, UR5, RZ ;  /* 0x000000050a0a7c24 */ /* 0x000fe2000f8e02ff */
[----:B---3--:R-:W-:Y:S01]  /*a5e0*/  LEA.HI.X.SX32 R9, R0, R23, 0x1, P6 ;  /* 0x0000001700097211 */ /* 0x008fe200030f0eff */
[----:B------:R3:W-:Y:S01]  /*a5f0*/  @P1 STG.E.U16 desc[UR22][R6.64], R11 ;  /* 0x0000000b06001986 */ /* 0x0007e2000c101516 */
[C-C-:B------:R-:W-:Y:S02]  /*a600*/  LOP3.LUT R0, R37.reuse, 0x3c, R26.reuse, 0xfe, !PT ;  /* 0x0000003c25007812 */ /* 0x140fe400078efe1a */
[C-C-:B------:R-:W-:Y:S01]  /*a610*/  LOP3.LUT R3, R37.reuse, 0x44, R26.reuse, 0xfe, !PT ;  /* 0x0000004425037812 */ /* 0x140fe200078efe1a */
[----:B------:R5:W-:Y:S01]  /*a620*/  @P4 STG.E.U16 desc[UR22][R8.64], R19 ;  /* 0x0000001308004986 */ /* 0x000be2000c101516 */
[C---:B------:R-:W-:Y:S01]  /*a630*/  ISETP.LT.AND P2, PT, R0.reuse, UR11, !P0 ;  /* 0x0000000b00007c0c */ /* 0x040fe2000c741270 */
[----:B------:R-:W-:Y:S01]  /*a640*/  IMAD R0, R0, UR5, RZ ;  /* 0x0000000500007c24 */ /* 0x000fe2000f8e02ff */
[----:B----4-:R-:W-:-:S02]  /*a650*/  LOP3.LUT R5, R37, 0x48, R26, 0xfe, !PT ;  /* 0x0000004825057812 */ /* 0x010fc400078efe1a */
[C---:B------:R-:W-:Y:S02]  /*a660*/  ISETP.LT.AND P4, PT, R3.reuse, UR11, !P0 ;  /* 0x0000000b03007c0c */ /* 0x040fe4000c781270 */
[-C--:B------:R-:W-:Y:S01]  /*a670*/  LEA R2, P1, R0, R21.reuse, 0x1 ;  /* 0x0000001500027211 */ /* 0x080fe200078208ff */
[----:B---3--:R-:W-:Y:S01]  /*a680*/  IMAD R7, R3, UR5, RZ ;  /* 0x0000000503077c24 */ /* 0x008fe2000f8e02ff */
[----:B------:R-:W-:Y:S02]  /*a690*/  LEA R4, P5, R10, R21, 0x1 ;  /* 0x000000150a047211 */ /* 0x000fe400078a08ff */
[-C--:B------:R-:W-:Y:S01]  /*a6a0*/  LEA.HI.X.SX32 R3, R0, R23.reuse, 0x1, P1 ;  /* 0x0000001700037211 */ /* 0x080fe200008f0eff */
[C---:B------:R-:W-:Y:S01]  /*a6b0*/  IMAD R0, R5.reuse, UR5, RZ ;  /* 0x0000000505007c24 */ /* 0x040fe2000f8e02ff */
[----:B------:R-:W-:Y:S02]  /*a6c0*/  ISETP.LT.AND P1, PT, R5, UR11, !P0 ;  /* 0x0000000b05007c0c */ /* 0x000fe4000c721270 */
[----:B------:R-:W-:Y:S01]  /*a6d0*/  LEA.HI.X.SX32 R5, R10, R23, 0x1, P5 ;  /* 0x000000170a057211 */ /* 0x000fe200028f0eff */
[----:B------:R3:W-:Y:S01]  /*a6e0*/  @P2 STG.E.U16 desc[UR22][R2.64], R16 ;  /* 0x0000001002002986 */ /* 0x0007e2000c101516 */
[----:B------:R-:W-:-:S02]  /*a6f0*/  LEA R6, P6, R7, R21, 0x1 ;  /* 0x0000001507067211 */ /* 0x000fc400078c08ff */
[----:B-----5:R-:W-:Y:S01]  /*a700*/  LEA R8, P2, R0, R21, 0x1 ;  /* 0x0000001500087211 */ /* 0x020fe200078408ff */
[----:B--2---:R2:W-:Y:S01]  /*a710*/  @P3 STG.E.U16 desc[UR22][R4.64], R12 ;  /* 0x0000000c04003986 */ /* 0x0045e2000c101516 */
[--C-:B------:R-:W-:Y:S02]  /*a720*/  LOP3.LUT R10, R37, 0x4c, R26.reuse, 0xfe, !PT ;  /* 0x0000004c250a7812 */ /* 0x100fe400078efe1a */
[-C--:B------:R-:W-:Y:S02]  /*a730*/  LEA.HI.X.SX32 R7, R7, R23.reuse, 0x1, P6 ;  /* 0x0000001707077211 */ /* 0x080fe400030f0eff */
[----:B------:R-:W-:Y:S02]  /*a740*/  PRMT R17, R12, 0x7632, R17 ;  /* 0x000076320c117816 */ /* 0x000fe40000000011 */
[----:B------:R-:W-:Y:S01]  /*a750*/  LEA.HI.X.SX32 R9, R0, R23, 0x1, P2 ;  /* 0x0000001700097211 */ /* 0x000fe200010f0eff */
[C---:B------:R-:W-:Y:S01]  /*a760*/  IMAD R0, R10.reuse, UR5, RZ ;  /* 0x000000050a007c24 */ /* 0x040fe2000f8e02ff */
[----:B------:R-:W-:Y:S01]  /*a770*/  ISETP.LT.AND P2, PT, R10, UR11, !P0 ;  /* 0x0000000b0a007c0c */ /* 0x000fe2000c741270 */
[----:B------:R4:W-:Y:S01]  /*a780*/  @P4 STG.E.U16 desc[UR22][R6.64], R17 ;  /* 0x0000001106004986 */ /* 0x0009e2000c101516 */
[C-C-:B---3--:R-:W-:Y:S01]  /*a790*/  LOP3.LUT R3, R37.reuse, 0x54, R26.reuse, 0xfe, !PT ;  /* 0x0000005425037812 */ /* 0x148fe200078efe1a */
[----:B--2---:R-:W-:Y:S01]  /*a7a0*/  IMAD R12, R24, UR5, RZ ;  /* 0x00000005180c7c24 */ /* 0x004fe2000f8e02ff */
[----:B------:R-:W-:Y:S01]  /*a7b0*/  LOP3.LUT R11, R37, 0x50, R26, 0xfe, !PT ;  /* 0x00000050250b7812 */ /* 0x000fe200078efe1a */
[----:B------:R-:W2:Y:S01]  /*a7c0*/  LDS.128 R16, [R36+0x3000] ;  /* 0x0030000024107984 */ /* 0x000ea20000000c00 */
[----:B------:R-:W-:-:S02]  /*a7d0*/  LEA R2, P4, R0, R21, 0x1 ;  /* 0x0000001500027211 */ /* 0x000fc400078808ff */
[----:B------:R-:W-:Y:S01]  /*a7e0*/  LOP3.LUT R10, R37, 0x58, R26, 0xfe, !PT ;  /* 0x00000058250a7812 */ /* 0x000fe200078efe1a */
[----:B------:R3:W-:Y:S01]  /*a7f0*/  @P1 STG.E.U16 desc[UR22][R8.64], R13 ;  /* 0x0000000d08001986 */ /* 0x0007e2000c101516 */
[----:B------:R-:W-:Y:S01]  /*a800*/  ISETP.LT.AND P1, PT, R3, UR11, !P0 ;  /* 0x0000000b03007c0c */ /* 0x000fe2000c721270 */
[C---:B------:R-:W-:Y:S01]  /*a810*/  IMAD R5, R11.reuse, UR5, RZ ;  /* 0x000000050b057c24 */ /* 0x040fe2000f8e02ff */
[----:B------:R-:W-:Y:S01]  /*a820*/  ISETP.LT.AND P3, PT, R11, UR11, !P0 ;  /* 0x0000000b0b007c0c */ /* 0x000fe2000c761270 */
[----:B----4-:R-:W-:Y:S01]  /*a830*/  IMAD R7, R3, UR5, RZ ;  /* 0x0000000503077c24 */ /* 0x010fe2000f8e02ff */
[----:B------:R-:W-:Y:S01]  /*a840*/  LEA.HI.X.SX32 R3, R0, R23, 0x1, P4 ;  /* 0x0000001700037211 */ /* 0x000fe200020f0eff */
[C---:B------:R-:W-:Y:S01]  /*a850*/  IMAD R0, R10.reuse, UR5, RZ ;  /* 0x000000050a007c24 */ /* 0x040fe2000f8e02ff */
[----:B------:R-:W-:Y:S02]  /*a860*/  ISETP.LT.AND P4, PT, R10, UR11, !P0 ;  /* 0x0000000b0a007c0c */ /* 0x000fe4000c781270 */
[----:B------:R-:W-:-:S02]  /*a870*/  LEA R4, P5, R5, R21, 0x1 ;  /* 0x0000001505047211 */ /* 0x000fc400078a08ff */
[----:B------:R-:W-:Y:S02]  /*a880*/  PRMT R10, R14, 0x7632, R10 ;  /* 0x000076320e0a7816 */ /* 0x000fe4000000000a */
[----:B---3--:R-:W-:Y:S01]  /*a890*/  PRMT R9, R13, 0x7632, R9 ;  /* 0x000076320d097816 */ /* 0x008fe20000000009 */
[----:B------:R-:W-:Y:S01]  /*a8a0*/  IMAD R13, R22, UR5, RZ ;  /* 0x00000005160d7c24 */ /* 0x000fe2000f8e02ff */
[----:B------:R-:W-:Y:S02]  /*a8b0*/  LEA R8, P6, R0, R21, 0x1 ;  /* 0x0000001500087211 */ /* 0x000fe400078c08ff */
[----:B------:R-:W-:Y:S01]  /*a8c0*/  LEA.HI.X.SX32 R5, R5, R23, 0x1, P5 ;  /* 0x0000001705057211 */ /* 0x000fe200028f0eff */
[----:B------:R3:W-:Y:S01]  /*a8d0*/  @P2 STG.E.U16 desc[UR22][R2.64], R9 ;  /* 0x0000000902002986 */ /* 0x0007e2000c101516 */
[----:B------:R-:W-:Y:S02]  /*a8e0*/  LEA R6, P2, R7, R21, 0x1 ;  /* 0x0000001507067211 */ /* 0x000fe400078408ff */
[----:B------:R-:W-:Y:S01]  /*a8f0*/  LOP3.LUT R11, R37, 0x70, R26, 0xfe, !PT ;  /* 0x00000070250b7812 */ /* 0x000fe200078efe1a */
[----:B------:R4:W-:Y:S01]  /*a900*/  @P3 STG.E.U16 desc[UR22][R4.64], R14 ;  /* 0x0000000e04003986 */ /* 0x0009e2000c101516 */
[----:B------:R-:W-:-:S05]  /*a910*/  LEA.HI.X.SX32 R7, R7, R23, 0x1, P2 ;  /* 0x0000001707077211 */ /* 0x000fca00010f0eff */
[----:B------:R5:W-:Y:S01]  /*a920*/  @P1 STG.E.U16 desc[UR22][R6.64], R10 ;  /* 0x0000000a06001986 */ /* 0x000be2000c101516 */
[----:B---3--:R-:W-:Y:S02]  /*a930*/  LEA.HI.X.SX32 R9, R0, R23, 0x1, P6 ;  /* 0x0000001700097211 */ /* 0x008fe400030f0eff */
[C-C-:B------:R-:W-:Y:S02]  /*a940*/  LOP3.LUT R0, R37.reuse, 0x5c, R26.reuse, 0xfe, !PT ;  /* 0x0000005c25007812 */ /* 0x140fe400078efe1a */
[C-C-:B------:R-:W-:Y:S01]  /*a950*/  LOP3.LUT R2, R37.reuse, 0x64, R26.reuse, 0xfe, !PT ;  /* 0x0000006425027812 */ /* 0x140fe200078efe1a */
[----:B------:R3:W-:Y:S01]  /*a960*/  @P4 STG.E.U16 desc[UR22][R8.64], R15 ;  /* 0x0000000f08004986 */ /* 0x0007e2000c101516 */
[C---:B------:R-:W-:Y:S01]  /*a970*/  ISETP.LT.AND P4, PT, R0.reuse, UR11, !P0 ;  /* 0x0000000b00007c0c */ /* 0x040fe2000c781270 */
[----:B------:R-:W-:Y:S01]  /*a980*/  IMAD R0, R0, UR5, RZ ;  /* 0x0000000500007c24 */ /* 0x000fe2000f8e02ff */
[----:B------:R-:W-:Y:S01]  /*a990*/  LOP3.LUT R3, R37, 0x60, R26, 0xfe, !PT ;  /* 0x0000006025037812 */ /* 0x000fe200078efe1a */
[----:B----4-:R-:W-:Y:S01]  /*a9a0*/  IMAD R14, R20, UR5, RZ ;  /* 0x00000005140e7c24 */ /* 0x010fe2000f8e02ff */
[C---:B------:R-:W-:Y:S01]  /*a9b0*/  ISETP.LT.AND P6, PT, R2.reuse, UR11, !P0 ;  /* 0x0000000b02007c0c */ /* 0x040fe2000c7c1270 */
[----:B-----5:R-:W-:Y:S01]  /*a9c0*/  IMAD R7, R2, UR5, RZ ;  /* 0x0000000502077c24 */ /* 0x020fe2000f8e02ff */
[----:B------:R-:W-:Y:S01]  /*a9d0*/  LEA R2, P1, R0, R21, 0x1 ;  /* 0x0000001500027211 */ /* 0x000fe200078208ff */
[C---:B------:R-:W-:Y:S01]  /*a9e0*/  IMAD R5, R3.reuse, UR5, RZ ;  /* 0x0000000503057c24 */ /* 0x040fe2000f8e02ff */
[----:B------:R-:W-:-:S02]  /*a9f0*/  ISETP.LT.AND P5, PT, R3, UR11, !P0 ;  /* 0x0000000b03007c0c */ /* 0x000fc4000c7a1270 */
[----:B------:R-:W-:Y:S02]  /*aa00*/  LEA.HI.X.SX32 R3, R0, R23, 0x1, P1 ;  /* 0x0000001700037211 */ /* 0x000fe400008f0eff */
[----:B---3--:R-:W-:Y:S02]  /*aa10*/  PRMT R15, R15, 0x7632, R15 ;  /* 0x000076320f0f7816 */ /* 0x008fe4000000000f */
[-C--:B------:R-:W-:Y:S02]  /*aa20*/  LEA R4, P2, R5, R21.reuse, 0x1 ;  /* 0x0000001505047211 */ /* 0x080fe400078408ff */
[----:B------:R-:W-:Y:S01]  /*aa30*/  LOP3.LUT R9, R37, 0x6c, R26, 0xfe, !PT ;  /* 0x0000006c25097812 */ /* 0x000fe200078efe1a */
[----:B------:R-:W-:Y:S01]  /*aa40*/  @P4 STG.E.U16 desc[UR22][R2.64], R15 ;  /* 0x0000000f02004986 */ /* 0x000fe2000c101516 */
[----:B------:R-:W-:Y:S02]  /*aa50*/  LEA R6, P3, R7, R21, 0x1 ;  /* 0x0000001507067211 */ /* 0x000fe400078608ff */
[----:B------:R-:W-:-:S02]  /*aa60*/  LEA.HI.X.SX32 R5, R5, R23, 0x1, P2 ;  /* 0x0000001705057211 */ /* 0x000fc400010f0eff */
[C---:B------:R-:W-:Y:S01]  /*aa70*/  ISETP.LT.AND P4, PT, R9.reuse, UR11, !P0 ;  /* 0x0000000b09007c0c */ /* 0x040fe2000c781270 */
[----:B------:R-:W-:Y:S01]  /*aa80*/  IMAD R9, R9, UR5, RZ ;  /* 0x0000000509097c24 */ /* 0x000fe2000f8e02ff */
[----:B------:R-:W-:Y:S01]  /*aa90*/  LOP3.LUT R0, R37, 0x68, R26, 0xfe, !PT ;  /* 0x0000006825007812 */ /* 0x000fe200078efe1a */
[----:B--2---:R2:W-:Y:S01]  /*aaa0*/  @P5 STG.E.U16 desc[UR22][R4.64], R16 ;  /* 0x0000001004005986 */ /* 0x0045e2000c101516 */
[----:B------:R-:W-:Y:S02]  /*aab0*/  LEA.HI.X.SX32 R7, R7, R23, 0x1, P3 ;  /* 0x0000001707077211 */ /* 0x000fe400018f0eff */
[----:B------:R-:W-:Y:S02]  /*aac0*/  PRMT R8, R16, 0x7632, R8 ;  /* 0x0000763210087816 */ /* 0x000fe40000000008 */
[C---:B------:R-:W-:Y:S01]  /*aad0*/  ISETP.LT.AND P3, PT, R11.reuse, UR11, !P0 ;  /* 0x0000000b0b007c0c */ /* 0x040fe2000c761270 */
[----:B------:R-:W-:Y:S01]  /*aae0*/  IMAD R11, R11, UR5, RZ ;  /* 0x000000050b0b7c24 */ /* 0x000fe2000f8e02ff */
[C---:B------:R-:W-:Y:S01]  /*aaf0*/  ISETP.LT.AND P5, PT, R0.reuse, UR11, !P0 ;  /* 0x0000000b00007c0c */ /* 0x040fe2000c7a1270 */
[----:B------:R-:W-:Y:S01]  /*ab00*/  IMAD R0, R0, UR5, RZ ;  /* 0x0000000500007c24 */ /* 0x000fe2000f8e02ff */
[----:B------:R3:W-:Y:S01]  /*ab10*/  @P6 STG.E.U16 desc[UR22][R6.64], R8 ;  /* 0x0000000806006986 */ /* 0x0007e2000c101516 */
[----:B--2---:R-:W-:-:S03]  /*ab20*/  LEA R4, P1, R9, R21, 0x1 ;  /* 0x0000001509047211 */ /* 0x004fc600078208ff */
[C---:B------:R-:W-:Y:S02]  /*ab30*/  LEA R2, P6, R0.reuse, R21, 0x1 ;  /* 0x0000001500027211 */ /* 0x040fe400078c08ff */
[----:B------:R-:W-:Y:S02]  /*ab40*/  LEA.HI.X.SX32 R5, R9, R23, 0x1, P1 ;  /* 0x0000001709057211 */ /* 0x000fe400008f0eff */
[----:B------:R-:W-:Y:S02]  /*ab50*/  LEA R10, P1, R13, R21, 0x1 ;  /* 0x000000150d0a7211 */ /* 0x000fe400078208ff */
[----:B------:R-:W-:Y:S02]  /*ab60*/  LEA.HI.X.SX32 R3, R0, R23, 0x1, P6 ;  /* 0x0000001700037211 */ /* 0x000fe400030f0eff */
[CC--:B---3--:R-:W-:Y:S02]  /*ab70*/  LEA R6, P2, R11.reuse, R21.reuse, 0x1 ;  /* 0x000000150b067211 */ /* 0x0c8fe400078408ff */
[----:B------:R-:W-:Y:S01]  /*ab80*/  LEA R8, P6, R12, R21, 0x1 ;  /* 0x000000150c087211 */ /* 0x000fe200078c08ff */
[----:B------:R2:W-:Y:S01]  /*ab90*/  @P5 STG.E.U16 desc[UR22][R2.64], R17 ;  /* 0x0000001102005986 */ /* 0x0005e2000c101516 */
[----:B------:R-:W-:-:S02]  /*aba0*/  LEA.HI.X.SX32 R7, R11, R23, 0x1, P2 ;  /* 0x000000170b077211 */ /* 0x000fc400010f0eff */
[----:B------:R-:W-:Y:S02]  /*abb0*/  ISETP.LT.AND P2, PT, R24, UR11, !P0 ;  /* 0x0000000b18007c0c */ /* 0x000fe4000c741270 */
[-C--:B------:R-:W-:Y:S02]  /*abc0*/  LEA.HI.X.SX32 R11, R13, R23.reuse, 0x1, P1 ;  /* 0x000000170d0b7211 */ /* 0x080fe400008f0eff */
[----:B------:R-:W-:Y:S02]  /*abd0*/  ISETP.LT.AND P1, PT, R22, UR11, !P0 ;  /* 0x0000000b16007c0c */ /* 0x000fe4000c721270 */
[----:B------:R-:W-:Y:S02]  /*abe0*/  ISETP.LT.AND P0, PT, R20, UR11, !P0 ;  /* 0x0000000b14007c0c */ /* 0x000fe4000c701270 */
[----:B------:R-:W-:Y:S02]  /*abf0*/  PRMT R0, R17, 0x7632, R0 ;  /* 0x0000763211007816 */ /* 0x000fe40000000000 */
[----:B------:R-:W-:-:S02]  /*ac00*/  LEA.HI.X.SX32 R9, R12, R23, 0x1, P6 ;  /* 0x000000170c097211 */ /* 0x000fc400030f0eff */
[----:B------:R-:W-:Y:S01]  /*ac10*/  LEA R12, P6, R14, R21, 0x1 ;  /* 0x000000150e0c7211 */ /* 0x000fe200078c08ff */
[----:B------:R3:W-:Y:S01]  /*ac20*/  @P4 STG.E.U16 desc[UR22][R4.64], R0 ;  /* 0x0000000004004986 */ /* 0x0007e2000c101516 */
[----:B--2---:R-:W-:Y:S02]  /*ac30*/  PRMT R3, R18, 0x7632, R3 ;  /* 0x0000763212037816 */ /* 0x004fe40000000003 */
[----:B------:R-:W-:Y:S01]  /*ac40*/  LEA.HI.X.SX32 R13, R14, R23, 0x1, P6 ;  /* 0x000000170e0d7211 */ /* 0x000fe200030f0eff */
[----:B------:R2:W-:Y:S04]  /*ac50*/  @P3 STG.E.U16 desc[UR22][R6.64], R18 ;  /* 0x0000001206003986 */ /* 0x0005e8000c101516 */
[----:B------:R2:W-:Y:S01]  /*ac60*/  @P2 STG.E.U16 desc[UR22][R8.64], R3 ;  /* 0x0000000308002986 */ /* 0x0005e2000c101516 */
[----:B---3--:R-:W-:-:S03]  /*ac70*/  PRMT R5, R19, 0x7632, R5 ;  /* 0x0000763213057816 */ /* 0x008fc60000000005 */
[----:B------:R2:W-:Y:S04]  /*ac80*/  @P1 STG.E.U16 desc[UR22][R10.64], R19 ;  /* 0x000000130a001986 */ /* 0x0005e8000c101516 */
[----:B------:R2:W-:Y:S01]  /*ac90*/  @P0 STG.E.U16 desc[UR22][R12.64], R5 ;  /* 0x000000050c000986 */ /* 0x0005e2000c101516 */
[----:B------:R-:W-:Y:S06]  /*aca0*/  BAR.SYNC.DEFER_BLOCKING 0x0 ;  /* 0x0000000000007b1d */ /* 0x000fec0000010000 */
[----:B------:R-:W-:Y:S05]  /*acb0*/  BRA.U UP0, `(.L_x_13) ;  /* 0x0000000100a07547 */ /* 0x000fea000b800000 */
[----:B------:R-:W3:Y:S01]  /*acc0*/  S2UR UR5, SR_CgaCtaId ;  /* 0x00000000000579c3 */ /* 0x000ee20000008800 */
[----:B------:R-:W-:Y:S01]  /*acd0*/  NOP ;  /* 0x0000000000007918 */ /* 0x000fe20000000000 */
[----:B------:R-:W-:Y:S01]  /*ace0*/  UMOV UR4, 0x50 ;  /* 0x0000005000047882 */ /* 0x000fe20000000000 */
[----:B------:R-:W-:Y:S02]  /*acf0*/  IMAD.U32 R0, RZ, RZ, UR13 ;  /* 0x0000000dff007e24 */ /* 0x000fe4000f8e00ff */
[----:B--2---:R-:W-:Y:S02]  /*ad00*/  IMAD.MOV.U32 R3, RZ, RZ, 0xf ;  /* 0x0000000fff037424 */ /* 0x004fe400078e00ff */
[----:B------:R-:W-:Y:S01]  /*ad10*/  IMAD.MOV.U32 R7, RZ, RZ, 0x1 ;  /* 0x00000001ff077424 */ /* 0x000fe200078e00ff */
[----:B------:R-:W-:-:S04]  /*ad20*/  LOP3.LUT R0, R0, 0xffff, RZ, 0xc0, !PT ;  /* 0x0000ffff00007812 */ /* 0x000fc800078ec0ff */
[----:B------:R-:W-:-:S05]  /*ad30*/  SHF.R.U32.HI R0, RZ, 0x5, R0 ;  /* 0x00000005ff007819 */ /* 0x000fca0000011600 */
[----:B------:R-:W-:Y:S01]  /*ad40*/  VIADD R2, R0, 0x10 ;  /* 0x0000001000027836 */ /* 0x000fe20000000000 */
[----:B------:R-:W-:Y:S01]  /*ad50*/  SHF.L.U32 R0, R3, R0, RZ ;  /* 0x0000000003007219 */ /* 0x000fe200000006ff */
[----:B0--3--:R-:W-:-:S03]  /*ad60*/  ULEA UR6, UR5, UR4, 0x18 ;  /* 0x0000000405067291 */ /* 0x009fc6000f8ec0ff */
[----:B------:R-:W-:-:S04]  /*ad70*/  SHF.L.U32 R3, R7, R2, RZ ;  /* 0x0000000207037219 */ /* 0x000fc800000006ff */
[----:B------:R-:W-:Y:S02]  /*ad80*/  LOP3.LUT R0, R3, R0, RZ, 0xfc, !PT ;  /* 0x0000000003007212 */ /* 0x000fe400078efcff */
[----:B------:R-:W0:Y:S02]  /*ad90*/  LDS R5, [UR6] ;  /* 0x00000006ff057984 */ /* 0x000e240008000800 */
[C---:B------:R-:W-:Y:S02]  /*ada0*/  LOP3.LUT R2, R0.reuse, 0xffff, RZ, 0xc0, !PT ;  /* 0x0000ffff00027812 */ /* 0x040fe400078ec0ff */
[----:B0-----:R-:W-:-:S04]  /*adb0*/  LOP3.LUT R3, R0, 0xffff, R5, 0x80, !PT ;  /* 0x0000ffff00037812 */ /* 0x001fc800078e8005 */
[----:B------:R-:W-:-:S13]  /*adc0*/  ISETP.NE.AND P0, PT, R3, R2, PT ;  /* 0x000000020300720c */ /* 0x000fda0003f05270 */
[----:B------:R-:W-:Y:S05]  /*add0*/  @P0 BRA `(.L_x_14) ;  /* 0x0000000000500947 */ /* 0x000fea0003800000 */
[----:B------:R-:W-:Y:S02]  /*ade0*/  SHF.R.U32.HI R5, RZ, 0x10, R5 ;  /* 0x00000010ff057819 */ /* 0x000fe40000011605 */
[----:B------:R-:W-:-:S04]  /*adf0*/  SHF.R.U32.HI R2, RZ, 0x10, R0 ;  /* 0x00000010ff027819 */ /* 0x000fc80000011600 */
[----:B------:R-:W-:-:S04]  /*ae00*/  LOP3.LUT R5, R5, R2, RZ, 0xc0, !PT ;  /* 0x0000000205057212 */ /* 0x000fc800078ec0ff */
[----:B------:R-:W-:-:S13]  /*ae10*/  ISETP.NE.AND P0, PT, R5, R2, PT ;  /* 0x000000020500720c */ /* 0x000fda0003f05270 */
[----:B------:R-:W-:Y:S05]  /*ae20*/  @P0 BRA `(.L_x_15) ;  /* 0x0000000000300947 */ /* 0x000fea0003800000 */
[----:B------:R-:W-:Y:S01]  /*ae30*/  R2UR UR4, R0 ;  /* 0x00000000000472ca */ /* 0x000fe200000e0000 */
[----:B------:R-:W-:Y:S01]  /*ae40*/  VOTEU.ANY UR5, UPT, PT ;  /* 0x0000000000057886 */ /* 0x000fe200038e0100 */
[----:B------:R-:W0:Y:S01]  /*ae50*/  S2R R0, SR_LANEID ;  /* 0x0000000000007919 */ /* 0x000e220000000000 */
[----:B------:R-:W-:-:S10]  /*ae60*/  UFLO.U32 UR5, UR5 ;  /* 0x00000005000572bd */ /* 0x000fd400080e0000 */
[----:B------:R-:W-:-:S06]  /*ae70*/  ULOP3.LUT UR4, URZ, UR4, URZ, 0x33, !UPT ;  /* 0x00000004ff047292 */ /* 0x000fcc000f8e33ff */
[----:B------:R-:W-:-:S04]  /*ae80*/  IMAD.U32 R2, RZ, RZ, UR4 ;  /* 0x00000004ff027e24 */ /* 0x000fc8000f8e00ff */
[----:B------:R-:W2:Y:S02]  /*ae90*/  REDUX UR7, R2 ;  /* 0x00000000020773c4 */ /* 0x000ea40000000000 */
[----:B------:R3:W-:Y:S01]  /*aea0*/  UTCATOMSWS.AND URZ, UR4 ;  /* 0x0000000400ff79e3 */ /* 0x0007e20008000000 */
[----:B0-----:R-:W-:Y:S01]  /*aeb0*/  ISETP.EQ.U32.AND P0, PT, R0, UR5, PT ;  /* 0x0000000500007c0c */ /* 0x001fe2000bf02070 */
[----:B--2---:R-:W-:-:S12]  /*aec0*/  IMAD.U32 R0, RZ, RZ, UR7 ;  /* 0x00000007ff007e24 */ /* 0x004fd8000f8e00ff */
[----:B------:R3:W-:Y:S01]  /*aed0*/  @P0 ATOMS.AND RZ, [UR6], R0 ;  /* 0x00000000ffff098c */ /* 0x0007e2000a800006 */
[----:B------:R-:W-:Y:S05]  /*aee0*/  BRA `(.L_x_13) ;  /* 0x0000000000147947 */ /* 0x000fea0003800000 */
.L_x_15:
[----:B------:R-:W-:-:S07]  /*aef0*/  MOV R2, 0xaf10 ;  /* 0x0000af1000027802 */ /* 0x000fce0000000f00 */
[----:B-1----:R-:W-:Y:S05]  /*af00*/  CALL.REL.NOINC `($__internal_0_$__cuda_sm10x_tcgen05_guardrail_trap_col_being_dealloced_not_returned_by_alloc) ;  /* 0x00000000002c7944 */ /* 0x002fea0003c00000 */
[----:B------:R-:W-:Y:S05]  /*af10*/  BRA `(.L_x_13) ;  /* 0x0000000000087947 */ /* 0x000fea0003800000 */
.L_x_14:
[----:B------:R-:W-:-:S07]  /*af20*/  MOV R2, 0xaf40 ;  /* 0x0000af4000027802 */ /* 0x000fce0000000f00 */
[----:B-1----:R-:W-:Y:S05]  /*af30*/  CALL.REL.NOINC `($__internal_2_$__cuda_sm10x_tcgen05_guardrail_trap_unallocated_columns_being_dealloced) ;  /* 0x0000000000387944 */ /* 0x002fea0003c00000 */
.L_x_13:
[----:B------:R-:W-:Y:S01]  /*af40*/  NOP ;  /* 0x0000000000007918 */ /* 0x000fe20000000000 */
[----:B0--3--:R-:W-:Y:S05]  /*af50*/  EXIT ;  /* 0x000000000000794d */ /* 0x009fea0003800000 */
.L_x_8:
[----:B------:R-:W0:Y:S02]  /*af60*/  SYNCS.PHASECHK.TRANS64.TRYWAIT P0, [UR14], R208 ;  /* 0x000000d0ff0075a7 */ /* 0x000e24000800110e */
[----:B0-----:R-:W-:Y:S05]  /*af70*/  @!P0 BRA `(.L_x_8) ;  /* 0xfffffffc00f88947 */ /* 0x001fea000383ffff */
[----:B------:R-:W-:Y:S05]  /*af80*/  BRA `(.L_x_16) ;  /* 0xffffffcc00587947 */ /* 0x000fea000383ffff */
.L_x_12:
[----:B------:R-:W2:Y:S02]  /*af90*/  SYNCS.PHASECHK.TRANS64.TRYWAIT P0, [UR14], R4 ;  /* 0x00000004ff0075a7 */ /* 0x000ea4000800110e */
[----:B--2---:R-:W-:Y:S05]  /*afa0*/  @!P0 BRA `(.L_x_12) ;  /* 0xfffffffc00f88947 */ /* 0x004fea000383ffff */
[----:B------:R-:W-:Y:S05]  /*afb0*/  BRA `(.L_x_11) ;  /* 0xffffffec002c7947 */ /* 0x000fea000383ffff */
        .weak           $__internal_0_$__cuda_sm10x_tcgen05_guardrail_trap_col_being_dealloced_not_returned_by_alloc
        .type           $__internal_0_$__cuda_sm10x_tcgen05_guardrail_trap_col_being_dealloced_not_returned_by_alloc,@function
        .size           $__internal_0_$__cuda_sm10x_tcgen05_guardrail_trap_col_being_dealloced_not_returned_by_alloc,($__internal_1_$__cuda_sm10x_tcgen05_guardrail_trap_phase_invalid_during_alloc - $__internal_0_$__cuda_sm10x_tcgen05_guardrail_trap_col_being_dealloced_not_returned_by_alloc)
$__internal_0_$__cuda_sm10x_tcgen05_guardrail_trap_col_being_dealloced_not_returned_by_alloc:
[----:B------:R-:W-:Y:S05]  /*afc0*/  BPT.TRAP 0x1 ;  /* 0x000000040000795c */ /* 0x000fea0000300000 */
[----:B------:R-:W-:-:S04]  /*afd0*/  IMAD.MOV.U32 R3, RZ, RZ, 0x0 ;  /* 0x00000000ff037424 */ /* 0x000fc800078e00ff */
[----:B------:R-:W-:Y:S05]  /*afe0*/  RET.REL.NODEC R2 `(matmul_kernel) ;  /* 0xffffff5002047950 */ /* 0x000fea0003c3ffff */
        .weak           $__internal_1_$__cuda_sm10x_tcgen05_guardrail_trap_phase_invalid_during_alloc
        .type           $__internal_1_$__cuda_sm10x_tcgen05_guardrail_trap_phase_invalid_during_alloc,@function
        .size           $__internal_1_$__cuda_sm10x_tcgen05_guardrail_trap_phase_invalid_during_alloc,($__internal_2_$__cuda_sm10x_tcgen05_guardrail_trap_unallocated_columns_being_dealloced - $__internal_1_$__cuda_sm10x_tcgen05_guardrail_trap_phase_invalid_during_alloc)
$__internal_1_$__cuda_sm10x_tcgen05_guardrail_trap_phase_invalid_during_alloc:
[----:B------:R-:W-:Y:S05]  /*aff0*/  BPT.TRAP 0x1 ;  /* 0x000000040000795c */ /* 0x000fea0000300000 */
[----:B------:R-:W-:-:S04]  /*b000*/  IMAD.MOV.U32 R5, RZ, RZ, 0x0 ;  /* 0x00000000ff057424 */ /* 0x000fc800078e00ff */
[----:B------:R-:W-:Y:S05]  /*b010*/  RET.REL.NODEC R4 `(matmul_kernel) ;  /* 0xffffff4c04f87950 */ /* 0x000fea0003c3ffff */
        .weak           $__internal_2_$__cuda_sm10x_tcgen05_guardrail_trap_unallocated_columns_being_dealloced
        .type           $__internal_2_$__cuda_sm10x_tcgen05_guardrail_trap_unallocated_columns_being_dealloced,@function
        .size           $__internal_2_$__cuda_sm10x_tcgen05_guardrail_trap_unallocated_columns_being_dealloced,(.L_x_20 - $__internal_2_$__cuda_sm10x_tcgen05_guardrail_trap_unallocated_columns_being_dealloced)
$__internal_2_$__cuda_sm10x_tcgen05_guardrail_trap_unallocated_columns_being_dealloced:
[----:B------:R-:W-:Y:S05]  /*b020*/  BPT.TRAP 0x1 ;  /* 0x000000040000795c */ /* 0x000fea0000300000 */
[----:B------:R-:W-:-:S04]  /*b030*/  IMAD.MOV.U32 R3, RZ, RZ, 0x0 ;  /* 0x00000000ff037424 */ /* 0x000fc800078e00ff */
[----:B------:R-:W-:Y:S05]  /*b040*/  RET.REL.NODEC R2 `(matmul_kernel) ;  /* 0xffffff4c02ec7950 */ /* 0x000fea0003c3ffff */
.L_x_17:
[----:B------:R-:W-:-:S00]  /*b050*/  BRA `(.L_x_17) ;  /* 0xfffffffc00fc7947 */ /* 0x000fc0000383ffff */
[----:B------:R-:W-:-:S00]  /*b060*/  NOP ;  /* 0x0000000000007918 */ /* 0x000fc00000000000 */
        /* <DEDUP_REMOVED lines=9> */
.L_x_20:


//--------------------- .nv.shared.matmul_kernel  --------------------------
	.section	.nv.shared.matmul_kernel,"aw",@nobits
	.sectionflags	@""
	.align	16
	.zero		1024


//--------------------- .nv.shared.reserved.0     --------------------------
	.section	.nv.shared.reserved.0,"aw",@nobits
	.align	8
	.weak		__nv_reservedSMEM_offset_0_alias
	.size		__nv_reservedSMEM_offset_0_alias, 0, 64
	.other		__nv_reservedSMEM_offset_0_alias,@"STO_CUDA_RESERVED_SHARED STV_DEFAULT"
__nv_reservedSMEM_offset_0_alias:
	.zero		0
.nv.shared.reserved.0:
	.zero		64
	.weak		__nv_reservedSMEM_allocation_phase
	.type		__nv_reservedSMEM_allocation_phase,@object
	.size		__nv_reservedSMEM_allocation_phase,(.L_0 - __nv_reservedSMEM_allocation_phase)
__nv_reservedSMEM_allocation_phase:
	.zero		1
.L_0:
	.zero		7
	.weak		__nv_reservedSMEM_devtool_atexit_pc
	.type		__nv_reservedSMEM_devtool_atexit_pc,@object
	.size		__nv_reservedSMEM_devtool_atexit_pc,(__nv_reservedSMEM_allocation_mask - __nv_reservedSMEM_devtool_atexit_pc)
__nv_reservedSMEM_devtool_atexit_pc:
	.zero		8
	.weak		__nv_reservedSMEM_allocation_mask
	.type		__nv_reservedSMEM_allocation_mask,@object
	.size		__nv_reservedSMEM_allocation_mask,(.L_2 - __nv_reservedSMEM_allocation_mask)
__nv_reservedSMEM_allocation_mask:
	.zero		4
.L_2:


//--------------------- .nv.constant0.matmul_kernel --------------------------
	.section	.nv.constant0.matmul_kernel,"a",@progbits
	.sectionflags	@""
	.align	4
.nv.constant0.matmul_kernel:
	.zero		976


//--------------------- SYMBOLS --------------------------

	.type		.nv.reservedSmem.offset0,@object
	.size		.nv.reservedSmem.offset0,0x4
	.type		.nv.reservedSmem.cap,@object
	.size		.nv.reservedSmem.cap,0x4
